def gluon_tcgen05(
    a_ptr,
    b_ptr,
    c_ptr,
    M,
    N,
    K,
    stride_am,
    stride_bk,
    stride_cm,
    BLOCK_M: gl.constexpr,
    BLOCK_N: gl.constexpr,
    BLOCK_K: gl.constexpr,
    DTYPE: gl.constexpr,
    A_LAYOUT: gl.constexpr,
    B_LAYOUT: gl.constexpr,
    C_LAYOUT: gl.constexpr,
    B_SHAPE: gl.constexpr,
    TMEM_LAYOUT: gl.constexpr,
    TMEM_REG: gl.constexpr,
    TRANS_B: gl.constexpr,
    NUM_BUFFERS: gl.constexpr,
):
    a_desc = tma.make_tensor_descriptor(
        a_ptr, [M, K], [stride_am, 1], [BLOCK_M, BLOCK_K], A_LAYOUT
    )
    b_desc = tma.make_tensor_descriptor(
        b_ptr,
        [N, K] if TRANS_B else [K, N],
        [stride_bk, 1],
        B_SHAPE,
        B_LAYOUT,
    )
    c_desc = tma.make_tensor_descriptor(
        c_ptr, [M, N], [stride_cm, 1], [BLOCK_M, BLOCK_N], C_LAYOUT
    )

    a_bufs = gl.allocate_shared_memory(
        DTYPE, [NUM_BUFFERS, BLOCK_M, BLOCK_K], A_LAYOUT
    )
    b_bufs = gl.allocate_shared_memory(DTYPE, [NUM_BUFFERS] + B_SHAPE, B_LAYOUT)

    pid_m = gl.program_id(0)
    pid_n = gl.program_id(1)
    off_m = pid_m * BLOCK_M
    off_n = pid_n * BLOCK_N

    tma_bars = gl.allocate_shared_memory(
        gl.int64, [NUM_BUFFERS, 1], mbarrier.MBarrierLayout()
    )
    mma_bars = gl.allocate_shared_memory(
        gl.int64, [NUM_BUFFERS, 1], mbarrier.MBarrierLayout()
    )
    for i in gl.static_range(NUM_BUFFERS):
        mbarrier.init(tma_bars.index(i), count=1)
        mbarrier.init(mma_bars.index(i), count=1)

    acc_tmem = allocate_tensor_memory(gl.float32, [BLOCK_M, BLOCK_N], TMEM_LAYOUT)
    idx = 0
    phase = 0
    use_acc = False
    for k in range(0, K, BLOCK_K):
        a = a_bufs.index(idx)
        b = b_bufs.index(idx)
        tma_bar = tma_bars.index(idx)
        mma_bar = mma_bars.index(idx)
        mbarrier.expect(
            tma_bar, a_desc.block_type.nbytes + b_desc.block_type.nbytes
        )
        tma.async_copy_global_to_shared(a_desc, [off_m, k], tma_bar, a)
        tma.async_copy_global_to_shared(
            b_desc, [off_n, k] if TRANS_B else [k, off_n], tma_bar, b
        )
        mbarrier.wait(tma_bar, phase=phase)

        if TRANS_B:
            b = b.permute((1, 0))
        tcgen05_mma(a, b, acc_tmem, use_acc=use_acc)
        tcgen05_commit(mma_bar)
        mbarrier.wait(mma_bar, phase=phase)
        use_acc = True

        idx += 1
        if idx == NUM_BUFFERS:
            idx = 0
            phase ^= 1

    for i in gl.static_range(NUM_BUFFERS):
        mbarrier.invalidate(tma_bars.index(i))
        mbarrier.invalidate(mma_bars.index(i))

    acc = acc_tmem.load(TMEM_REG)
    c_smem = gl.allocate_shared_memory(DTYPE, [BLOCK_M, BLOCK_N], C_LAYOUT)
    c_smem.store(acc.to(DTYPE))
    fence_async_shared()
    tma.async_copy_shared_to_global(c_desc, [off_m, off_n], c_smem)
    tma.store_wait(pendings=0)

# config = {"BLOCK_K": 128, "BLOCK_M": 128, "BLOCK_N": 256, "arch": "sm_100", "dtype": "fp8e4m3", "num_buffers": 2, "num_warps": 4, "trans_b": 0}
# arch = sm_100


// ===== COMPILED SASS (sm_100a) =====

	.target	sm_100a

	.elftype	@"ET_EXEC"


//--------------------- .note.nv.tkinfo           --------------------------
	.section	.note.nv.tkinfo,"",@"SHT_NOTE"
	.sectionflags	@"SHF_NOTE_NV_TKINFO"
	.tkinfo
        /*0018*/ 	.word	0x00000081
        /*0030*/ 	.string	""
        /*0030*/ 	.string	"ptxas-blackwell"
        /*0030*/ 	.string	"Cuda compilation tools, release 12.9, V12.9.86"
        /*0030*/ 	.string	"Build cuda_12.9.r12.9/compiler.36037853_0"
        /*0030*/ 	.string	"-v  -suppress-debug-info  -lineinfo  -arch sm_100a "



//--------------------- .note.nv.cuver            --------------------------
	.section	.note.nv.cuver,"",@"SHT_NOTE"
	.sectionflags	@"SHF_NOTE_NV_CUVER"
        /*0018*/ 	.short	0x0001
        /*001a*/ 	.short	0x0064
        /*001c*/ 	.short	0x0001
        /*001e*/ 	.short	0x0000
        /*0020*/ 	.short	0x0001
        /*0022*/ 	.short	0x0000


//--------------------- .nv.info                  --------------------------
	.section	.nv.info,"",@"SHT_CUDA_INFO"
	.align	4


	//----- nvinfo : EIATTR_REGCOUNT
	.align		4
        /*0000*/ 	.byte	0x04, 0x2f
        /*0002*/ 	.short	(.L_4 - .L_3)
	.align		4
.L_3:
        /*0004*/ 	.word	index@(gluon_tcgen05)
        /*0008*/ 	.word	0x000000aa


	//----- nvinfo : EIATTR_FRAME_SIZE
	.align		4
.L_4:
        /*000c*/ 	.byte	0x04, 0x11
        /*000e*/ 	.short	(.L_6 - .L_5)
	.align		4
.L_5:
        /*0010*/ 	.word	index@($__internal_2_$__cuda_sm10x_tcgen05_guardrail_trap_unallocated_columns_being_dealloced)
        /*0014*/ 	.word	0x00000000


	//----- nvinfo : EIATTR_FRAME_SIZE
	.align		4
.L_6:
        /*0018*/ 	.byte	0x04, 0x11
        /*001a*/ 	.short	(.L_8 - .L_7)
	.align		4
.L_7:
        /*001c*/ 	.word	index@($__internal_1_$__cuda_sm10x_tcgen05_guardrail_trap_phase_invalid_during_alloc)
        /*0020*/ 	.word	0x00000000


	//----- nvinfo : EIATTR_FRAME_SIZE
	.align		4
.L_8:
        /*0024*/ 	.byte	0x04, 0x11
        /*0026*/ 	.short	(.L_10 - .L_9)
	.align		4
.L_9:
        /*0028*/ 	.word	index@($__internal_0_$__cuda_sm10x_tcgen05_guardrail_trap_col_being_dealloced_not_returned_by_alloc)
        /*002c*/ 	.word	0x00000000


	//----- nvinfo : EIATTR_FRAME_SIZE
	.align		4
.L_10:
        /*0030*/ 	.byte	0x04, 0x11
        /*0032*/ 	.short	(.L_12 - .L_11)
	.align		4
.L_11:
        /*0034*/ 	.word	index@(gluon_tcgen05)
        /*0038*/ 	.word	0x00000000


	//----- nvinfo : EIATTR_MIN_STACK_SIZE
	.align		4
.L_12:
        /*003c*/ 	.byte	0x04, 0x12
        /*003e*/ 	.short	(.L_14 - .L_13)
	.align		4
.L_13:
        /*0040*/ 	.word	index@(gluon_tcgen05)
        /*0044*/ 	.word	0x00000000
.L_14:


//--------------------- .nv.info.gluon_tcgen05    --------------------------
	.section	.nv.info.gluon_tcgen05,"",@"SHT_CUDA_INFO"
	.sectionflags	@""
	.align	4


	//----- nvinfo : EIATTR_CUDA_API_VERSION
	.align		4
        /*0000*/ 	.byte	0x04, 0x37
        /*0002*/ 	.short	(.L_16 - .L_15)
.L_15:
        /*0004*/ 	.word	0x00000081


	//----- nvinfo : EIATTR_KPARAM_INFO
	.align		4
.L_16:
        /*0008*/ 	.byte	0x04, 0x17
        /*000a*/ 	.short	(.L_18 - .L_17)
.L_17:
        /*000c*/ 	.word	0x00000000
        /*0010*/ 	.short	0x000a
        /*0012*/ 	.short	0x0048
        /*0014*/ 	.byte	0x00, 0xf4, 0x21, 0x00


	//----- nvinfo : EIATTR_KPARAM_INFO
	.align		4
.L_18:
        /*0018*/ 	.byte	0x04, 0x17
        /*001a*/ 	.short	(.L_20 - .L_19)
.L_19:
        /*001c*/ 	.word	0x00000000
        /*0020*/ 	.short	0x0009
        /*0022*/ 	.short	0x0040
        /*0024*/ 	.byte	0x00, 0xf4, 0x21, 0x00


	//----- nvinfo : EIATTR_KPARAM_INFO
	.align		4
.L_20:
        /*0028*/ 	.byte	0x04, 0x17
        /*002a*/ 	.short	(.L_22 - .L_21)
.L_21:
        /*002c*/ 	.word	0x00000000
        /*0030*/ 	.short	0x0008
        /*0032*/ 	.short	0x0038
        /*0034*/ 	.byte	0x00, 0xf0, 0x21, 0x00


	//----- nvinfo : EIATTR_KPARAM_INFO
	.align		4
.L_22:
        /*0038*/ 	.byte	0x04, 0x17
        /*003a*/ 	.short	(.L_24 - .L_23)
.L_23:
        /*003c*/ 	.word	0x00000000
        /*0040*/ 	.short	0x0007
        /*0042*/ 	.short	0x0030
        /*0044*/ 	.byte	0x00, 0xf0, 0x21, 0x00


	//----- nvinfo : EIATTR_KPARAM_INFO
	.align		4
.L_24:
        /*0048*/ 	.byte	0x04, 0x17
        /*004a*/ 	.short	(.L_26 - .L_25)
.L_25:
        /*004c*/ 	.word	0x00000000
        /*0050*/ 	.short	0x0006
        /*0052*/ 	.short	0x0028
        /*0054*/ 	.byte	0x00, 0xf0, 0x21, 0x00


	//----- nvinfo : EIATTR_KPARAM_INFO
	.align		4
.L_26:
        /*0058*/ 	.byte	0x04, 0x17
        /*005a*/ 	.short	(.L_28 - .L_27)
.L_27:
        /*005c*/ 	.word	0x00000000
        /*0060*/ 	.short	0x0005
        /*0062*/ 	.short	0x0020
        /*0064*/ 	.byte	0x00, 0xf0, 0x11, 0x00


	//----- nvinfo : EIATTR_KPARAM_INFO
	.align		4
.L_28:
        /*0068*/ 	.byte	0x04, 0x17
        /*006a*/ 	.short	(.L_30 - .L_29)
.L_29:
        /*006c*/ 	.word	0x00000000
        /*0070*/ 	.short	0x0004
        /*0072*/ 	.short	0x001c
        /*0074*/ 	.byte	0x00, 0xf0, 0x11, 0x00


	//----- nvinfo : EIATTR_KPARAM_INFO
	.align		4
.L_30:
        /*0078*/ 	.byte	0x04, 0x17
        /*007a*/ 	.short	(.L_32 - .L_31)
.L_31:
        /*007c*/ 	.word	0x00000000
        /*0080*/ 	.short	0x0003
        /*0082*/ 	.short	0x0018
        /*0084*/ 	.byte	0x00, 0xf0, 0x11, 0x00


	//----- nvinfo : EIATTR_KPARAM_INFO
	.align		4
.L_32:
        /*0088*/ 	.byte	0x04, 0x17
        /*008a*/ 	.short	(.L_34 - .L_33)
.L_33:
        /*008c*/ 	.word	0x00000000
        /*0090*/ 	.short	0x0002
        /*0092*/ 	.short	0x0010
        /*0094*/ 	.byte	0x00, 0xf4, 0x21, 0x00


	//----- nvinfo : EIATTR_KPARAM_INFO
	.align		4
.L_34:
        /*0098*/ 	.byte	0x04, 0x17
        /*009a*/ 	.short	(.L_36 - .L_35)
.L_35:
        /*009c*/ 	.word	0x00000000
        /*00a0*/ 	.short	0x0001
        /*00a2*/ 	.short	0x0008
        /*00a4*/ 	.byte	0x00, 0xf4, 0x21, 0x00


	//----- nvinfo : EIATTR_KPARAM_INFO
	.align		4
.L_36:
        /*00a8*/ 	.byte	0x04, 0x17
        /*00aa*/ 	.short	(.L_38 - .L_37)
.L_37:
        /*00ac*/ 	.word	0x00000000
        /*00b0*/ 	.short	0x0000
        /*00b2*/ 	.short	0x0000
        /*00b4*/ 	.byte	0x00, 0xf4, 0x21, 0x00


	//----- nvinfo : EIATTR_AT_ENTRY_FRAGMENTS
	.align		4
.L_38:
        /*00b8*/ 	.byte	0x04, 0x4f
        /*00ba*/ 	.short	(.L_40 - .L_39)


	//   ....[0]....
.L_39:
        /*00bc*/ 	.word	0x00000004


	//----- nvinfo : EIATTR_RESERVED_SMEM_USED
	.align		4
.L_40:
        /*00c0*/ 	.byte	0x01, 0x41
	.zero		2


	//----- nvinfo : EIATTR_SPARSE_MMA_MASK
	.align		4
        /*00c4*/ 	.byte	0x03, 0x50
        /*00c6*/ 	.short	0x0000


	//----- nvinfo : EIATTR_TCGEN05_1CTA_USED
	.align		4
        /*00c8*/ 	.byte	0x01, 0x51
	.zero		2


	//----- nvinfo : EIATTR_MAXREG_COUNT
	.align		4
        /*00cc*/ 	.byte	0x03, 0x1b
        /*00ce*/ 	.short	0x00ff


	//----- nvinfo : EIATTR_NUM_BARRIERS
	.align		4
        /*00d0*/ 	.byte	0x02, 0x4c
        /*00d2*/ 	.byte	0x01
	.zero		1


	//----- nvinfo : EIATTR_INT_WARP_WIDE_INSTR_OFFSETS
	.align		4
        /*00d4*/ 	.byte	0x04, 0x31
        /*00d6*/ 	.short	(.L_42 - .L_41)


	//   ....[0]....
.L_41:
        /*00d8*/ 	.word	0x00001630


	//   ....[1]....
        /*00dc*/ 	.word	0x00001650


	//   ....[2]....
        /*00e0*/ 	.word	0x000016d0


	//   ....[3]....
        /*00e4*/ 	.word	0x000018d0


	//   ....[4]....
        /*00e8*/ 	.word	0x000018e0


	//   ....[5]....
        /*00ec*/ 	.word	0x00001940


	//   ....[6]....
        /*00f0*/ 	.word	0x00001950


	//   ....[7]....
        /*00f4*/ 	.word	0x00001c30


	//   ....[8]....
        /*00f8*/ 	.word	0x00001c40


	//   ....[9]....
        /*00fc*/ 	.word	0x00001dd0


	//   ....[10]....
        /*0100*/ 	.word	0x00001e00


	//   ....[11]....
        /*0104*/ 	.word	0x00001e20


	//   ....[12]....
        /*0108*/ 	.word	0x00001e60


	//   ....[13]....
        /*010c*/ 	.word	0x00002170


	//   ....[14]....
        /*0110*/ 	.word	0x00002180


	//   ....[15]....
        /*0114*/ 	.word	0x000023c0


	//   ....[16]....
        /*0118*/ 	.word	0x000023d0


	//   ....[17]....
        /*011c*/ 	.word	0x00002fe0


	//   ....[18]....
        /*0120*/ 	.word	0x00003030


	//----- nvinfo : EIATTR_COOP_GROUP_MASK_REGIDS
	.align		4
.L_42:
        /*0124*/ 	.byte	0x04, 0x29
        /*0126*/ 	.short	(.L_44 - .L_43)


	//   ....[0]....
.L_43:
        /*0128*/ 	.word	0xffffffff


	//   ....[1]....
        /*012c*/ 	.word	0xffffffff


	//   ....[2]....
        /*0130*/ 	.word	0xffffffff


	//   ....[3]....
        /*0134*/ 	.word	0xffffffff


	//   ....[4]....
        /*0138*/ 	.word	0xffffffff


	//   ....[5]....
        /*013c*/ 	.word	0xffffffff


	//   ....[6]....
        /*0140*/ 	.word	0xffffffff


	//   ....[7]....
        /*0144*/ 	.word	0xffffffff


	//   ....[8]....
        /*0148*/ 	.word	0xffffffff


	//   ....[9]....
        /*014c*/ 	.word	0xffffffff


	//----- nvinfo : EIATTR_COOP_GROUP_INSTR_OFFSETS
	.align		4
.L_44:
        /*0150*/ 	.byte	0x04, 0x28
        /*0152*/ 	.short	(.L_46 - .L_45)


	//   ....[0]....
.L_45:
        /*0154*/ 	.word	0x00000050


	//   ....[1]....
        /*0158*/ 	.word	0x00000310


	//   ....[2]....
        /*015c*/ 	.word	0x000004f0


	//   ....[3]....
        /*0160*/ 	.word	0x000009a0


	//   ....[4]....
        /*0164*/ 	.word	0x00000ae0


	//   ....[5]....
        /*0168*/ 	.word	0x00000f50


	//   ....[6]....
        /*016c*/ 	.word	0x00001090


	//   ....[7]....
        /*0170*/ 	.word	0x000014e0


	//   ....[8]....
        /*0174*/ 	.word	0x00002e70


	//   ....[9]....
        /*0178*/ 	.word	0x000030e0


	//----- nvinfo : EIATTR_VRC_CTA_INIT_COUNT
	.align		4
.L_46:
        /*017c*/ 	.byte	0x02, 0x4a
        /*017e*/ 	.byte	0x80
	.zero		1


	//----- nvinfo : EIATTR_MBARRIER_INSTR_OFFSETS
	.align		4
        /*0180*/ 	.byte	0x04, 0x39
        /*0182*/ 	.short	(.L_48 - .L_47)


	//   ....[0]....
.L_47:
        /*0184*/ 	.word	0x000016f0
        /*0188*/ 	.word	0x000000ff
        /*018c*/ 	.word	0x00018000
        /*0190*/ 	.short	0x0100
        /*0192*/ 	.byte	0x08
	.zero		1


	//   ....[1]....
        /*0194*/ 	.word	0x00001720
        /*0198*/ 	.word	0x000000ff
        /*019c*/ 	.word	0x00018010
        /*01a0*/ 	.short	0x0100
        /*01a2*/ 	.byte	0x08
	.zero		1


	//   ....[2]....
        /*01a4*/ 	.word	0x000017d0
        /*01a8*/ 	.word	0x000000ff
        /*01ac*/ 	.word	0x00018008
        /*01b0*/ 	.short	0x0100
        /*01b2*/ 	.byte	0x08
	.zero		1


	//   ....[3]....
        /*01b4*/ 	.word	0x000017e0
        /*01b8*/ 	.word	0x000000ff
        /*01bc*/ 	.word	0x00018018
        /*01c0*/ 	.short	0x0100
        /*01c2*/ 	.byte	0x08
	.zero		1


	//   ....[4]....
        /*01c4*/ 	.word	0x000019e0
        /*01c8*/ 	.word	0x000000ff
        /*01cc*/ 	.word	0x00018000
        /*01d0*/ 	.short	0x010a
        /*01d2*/ 	.byte	0x08
	.zero		1


	//   ....[5]....
        /*01d4*/ 	.word	0x00001c90
        /*01d8*/ 	.word	0x000000ff
        /*01dc*/ 	.word	0x00018010
        /*01e0*/ 	.short	0x010a
        /*01e2*/ 	.byte	0x08
	.zero		1


	//   ....[6]....
        /*01e4*/ 	.word	0x00001ee0
        /*01e8*/ 	.word	0x000000ff
        /*01ec*/ 	.word	0x00018000
        /*01f0*/ 	.short	0x010a
        /*01f2*/ 	.byte	0x11
	.zero		1


	//   ....[7]....
        /*01f4*/ 	.word	0x000021c0
        /*01f8*/ 	.word	0x000000ff
        /*01fc*/ 	.word	0x00018010
        /*0200*/ 	.short	0x010a
        /*0202*/ 	.byte	0x11
	.zero		1


	//   ....[8]....
        /*0204*/ 	.word	0x00002290
        /*0208*/ 	.word	0x000000ff
        /*020c*/ 	.word	0x00018000
        /*0210*/ 	.short	0x0108
        /*0212*/ 	.byte	0x08
	.zero		1


	//   ....[9]....
        /*0214*/ 	.word	0x000022a0
        /*0218*/ 	.word	0x000000ff
        /*021c*/ 	.word	0x00018010
        /*0220*/ 	.short	0x0108
        /*0222*/ 	.byte	0x08
	.zero		1


	//   ....[10]....
        /*0224*/ 	.word	0x000022f0
        /*0228*/ 	.word	0x000000ff
        /*022c*/ 	.word	0x00018008
        /*0230*/ 	.short	0x0108
        /*0232*/ 	.byte	0x08
	.zero		1


	//   ....[11]....
        /*0234*/ 	.word	0x00002300
        /*0238*/ 	.word	0x000000ff
        /*023c*/ 	.word	0x00018018
        /*0240*/ 	.short	0x0108
        /*0242*/ 	.byte	0x08
	.zero		1


	//   ....[12]....
        /*0244*/ 	.word	0x00003100
        /*0248*/ 	.word	0x000000ff
        /*024c*/ 	.word	0x00018000
        /*0250*/ 	.short	0x010a
        /*0252*/ 	.byte	0x08
	.zero		1


	//   ....[13]....
        /*0254*/ 	.word	0x00003130
        /*0258*/ 	.word	0x000000ff
        /*025c*/ 	.word	0x00018010
        /*0260*/ 	.short	0x010a
        /*0262*/ 	.byte	0x08
	.zero		1


	//   ....[14]....
        /*0264*/ 	.word	0x00003160
        /*0268*/ 	.word	0x000000ff
        /*026c*/ 	.word	0x00018000
        /*0270*/ 	.short	0x010a
        /*0272*/ 	.byte	0x11
	.zero		1


	//   ....[15]....
        /*0274*/ 	.word	0x00003190
        /*0278*/ 	.word	0x000000ff
        /*027c*/ 	.word	0x00018010
        /*0280*/ 	.short	0x010a
        /*0282*/ 	.byte	0x11
	.zero		1


	//----- nvinfo : EIATTR_NUM_MBARRIERS
	.align		4
.L_48:
        /*0284*/ 	.byte	0x03, 0x38
        /*0286*/ 	.short	0x0004


	//----- nvinfo : EIATTR_EXIT_INSTR_OFFSETS
	.align		4
        /*0288*/ 	.byte	0x04, 0x1c
        /*028a*/ 	.short	(.L_50 - .L_49)


	//   ....[0]....
.L_49:
        /*028c*/ 	.word	0x000030f0


	//----- nvinfo : EIATTR_REQNTID
	.align		4
.L_50:
        /*0290*/ 	.byte	0x04, 0x10
        /*0292*/ 	.short	(.L_52 - .L_51)
.L_51:
        /*0294*/ 	.word	0x00000080
        /*0298*/ 	.word	0x00000001
        /*029c*/ 	.word	0x00000001


	//----- nvinfo : EIATTR_CRS_STACK_SIZE
	.align		4
.L_52:
        /*02a0*/ 	.byte	0x04, 0x1e
        /*02a2*/ 	.short	(.L_54 - .L_53)
.L_53:
        /*02a4*/ 	.word	0x00000000


	//----- nvinfo : EIATTR_CBANK_PARAM_SIZE
	.align		4
.L_54:
        /*02a8*/ 	.byte	0x03, 0x19
        /*02aa*/ 	.short	0x0050


	//----- nvinfo : EIATTR_PARAM_CBANK
	.align		4
        /*02ac*/ 	.byte	0x04, 0x0a
        /*02ae*/ 	.short	(.L_56 - .L_55)
	.align		4
.L_55:
        /*02b0*/ 	.word	index@(.nv.constant0.gluon_tcgen05)
        /*02b4*/ 	.short	0x0380
        /*02b6*/ 	.short	0x0050


	//----- nvinfo : EIATTR_SW_WAR
	.align		4
.L_56:
        /*02b8*/ 	.byte	0x04, 0x36
        /*02ba*/ 	.short	(.L_58 - .L_57)
.L_57:
        /*02bc*/ 	.word	0x00000008
.L_58:


//--------------------- .nv.compat                --------------------------
	.section	.nv.compat,"",@"SHT_CUDA_COMPAT_INFO"
	.align	4
        /*0000*/ 	.byte	0x02, 0x02, 0x02, 0x00, 0x02, 0x05, 0x05, 0x00, 0x02, 0x03, 0x03, 0x00, 0x02, 0x06, 0x01, 0x00


//--------------------- .nv.callgraph             --------------------------
	.section	.nv.callgraph,"",@"SHT_CUDA_CALLGRAPH"
	.align	4
	.sectionentsize	8
	.align		4
        /*0000*/ 	.word	0x00000000
	.align		4
        /*0004*/ 	.word	0xffffffff
	.align		4
        /*0008*/ 	.word	0x00000000
	.align		4
        /*000c*/ 	.word	0xfffffffe
	.align		4
        /*0010*/ 	.word	0x00000000
	.align		4
        /*0014*/ 	.word	0xfffffffd
	.align		4
        /*0018*/ 	.word	0x00000000
	.align		4
        /*001c*/ 	.word	0xfffffffc


//--------------------- .text.gluon_tcgen05       --------------------------
	.section	.text.gluon_tcgen05,"ax",@progbits
	.align	128
        .global         gluon_tcgen05
        .type           gluon_tcgen05,@function
        .size           gluon_tcgen05,(.L_x_77 - gluon_tcgen05)
        .other          gluon_tcgen05,@"STO_CUDA_ENTRY STV_DEFAULT"
gluon_tcgen05:
.text.gluon_tcgen05:
[----:B------:R-:W1:Y:S01]  /*0000*/  LDC R1, c[0x0][0x37c] ;  /* 0x0000df00ff017b82 */ /* 0x000e620000000800 */
[----:B------:R-:W2:Y:S02]  /*0010*/  S2R R0, SR_TID.X ;  /* 0x0000000000007919 */ /* 0x000ea40000002100 */
[----:B--2---:R-:W-:-:S13]  /*0020*/  ISETP.GE.U32.AND P2, PT, R0, 0x20, PT ;  /* 0x000000200000780c */ /* 0x004fda0003f46070 */
[----:B------:R-:W-:Y:S05]  /*0030*/  @P2 BRA `(.L_x_0) ;  /* 0x0000000000b82947 */ /* 0x000fea0003800000 */
[----:B------:R-:W2:Y:S01]  /*0040*/  S2UR UR6, SR_CgaCtaId ;  /* 0x00000000000679c3 */ /* 0x000ea20000008800 */
[----:B------:R-:W-:Y:S01]  /*0050*/  NOP ;  /* 0x0000000000007918 */ /* 0x000fe20000000000 */
[----:B------:R-:W-:Y:S02]  /*0060*/  UMOV UR4, 0x40 ;  /* 0x0000004000047882 */ /* 0x000fe40000000000 */
[----:B--2---:R-:W-:-:S09]  /*0070*/  ULEA UR4, UR6, UR4, 0x18 ;  /* 0x0000000406047291 */ /* 0x004fd2000f8ec0ff */
[----:B------:R-:W2:Y:S01]  /*0080*/  LDS.U8 R2, [UR4] ;  /* 0x00000004ff027984 */ /* 0x000ea20008000000 */
[----:B------:R-:W-:Y:S02]  /*0090*/  UMOV UR4, 0x400 ;  /* 0x0000040000047882 */ /* 0x000fe40000000000 */
[----:B------:R-:W-:Y:S01]  /*00a0*/  ULEA UR4, UR6, UR4, 0x18 ;  /* 0x0000000406047291 */ /* 0x000fe2000f8ec0ff */
[----:B--2---:R-:W-:-:S13]  /*00b0*/  ISETP.NE.AND P0, PT, R2, RZ, PT ;  /* 0x000000ff0200720c */ /* 0x004fda0003f05270 */
[----:B------:R-:W-:Y:S05]  /*00c0*/  @P0 BRA `(.L_x_1) ;  /* 0x00000000007c0947 */ /* 0x000fea0003800000 */
[----:B------:R-:W-:-:S13]  /*00d0*/  ELECT P0, URZ, PT ;  /* 0x0000000000ff782f */ /* 0x000fda0003800000 */
[----:B------:R-:W-:Y:S05]  /*00e0*/  @!P0 BRA `(.L_x_2) ;  /* 0x0000000000848947 */ /* 0x000fea0003800000 */
[----:B------:R-:W-:Y:S01]  /*00f0*/  UMOV UR5, 0x8 ;  /* 0x0000000800057882 */ /* 0x000fe20000000000 */
[----:B------:R-:W-:Y:S02]  /*0100*/  IMAD.MOV.U32 R5, RZ, RZ, 0x1 ;  /* 0x00000001ff057424 */ /* 0x000fe400078e00ff */
[----:B------:R-:W-:Y:S02]  /*0110*/  IMAD.MOV.U32 R3, RZ, RZ, 0xff ;  /* 0x000000ffff037424 */ /* 0x000fe400078e00ff */
[----:B------:R-:W-:Y:S04]  /*0120*/  DEPBAR.LE SB2, 0x36 ;  /* 0x0000ad800000791a */ /* 0x000fe80000000000 */
[----:B------:R-:W2:Y:S02]  /*0130*/  UTCATOMSWS.FIND_AND_SET.ALIGN UP0, UR5, UR5 ;  /* 0x00000005000575e3 */ /* 0x000ea40008000800 */
[----:B--2---:R-:W-:-:S04]  /*0140*/  PLOP3.LUT P0, PT, PT, PT, UP0, 0x80, 0x8 ;  /* 0x000000000008781c */ /* 0x004fc80003f0f008 */
[----:B------:R-:W-:-:S04]  /*0150*/  SEL R2, RZ, 0xffffffff, !P0 ;  /* 0xffffffffff027807 */ /* 0x000fc80004000000 */
[----:B------:R-:W-:Y:S01]  /*0160*/  ISETP.NE.AND P0, PT, R2, RZ, PT ;  /* 0x000000ff0200720c */ /* 0x000fe20003f05270 */
[----:B------:R-:W-:-:S12]  /*0170*/  IMAD.U32 R2, RZ, RZ, UR5 ;  /* 0x00000005ff027e24 */ /* 0x000fd8000f8e00ff */
[----:B------:R-:W-:Y:S05]  /*0180*/  @P0 BRA `(.L_x_3) ;  /* 0x0000000000240947 */ /* 0x000fea0003800000 */
.L_x_4:
[----:B------:R-:W-:Y:S05]  /*0190*/  NANOSLEEP 0x64 ;  /* 0x000000640000795d */ /* 0x000fea0003800000 */
[----:B------:R-:W-:-:S05]  /*01a0*/  UMOV UR5, 0x8 ;  /* 0x0000000800057882 */ /* 0x000fca0000000000 */
[----:B------:R-:W-:Y:S04]  /*01b0*/  DEPBAR.LE SB2, 0x36 ;  /* 0x0000ad800000791a */ /* 0x000fe80000000000 */
[----:B------:R-:W2:Y:S02]  /*01c0*/  UTCATOMSWS.FIND_AND_SET.ALIGN UP0, UR5, UR5 ;  /* 0x00000005000575e3 */ /* 0x000ea40008000800 */
[----:B--2---:R-:W-:-:S04]  /*01d0*/  PLOP3.LUT P0, PT, PT, PT, UP0, 0x80, 0x8 ;  /* 0x000000000008781c */ /* 0x004fc80003f0f008 */
[----:B------:R-:W-:-:S04]  /*01e0*/  SEL R2, RZ, 0xffffffff, !P0 ;  /* 0xffffffffff027807 */ /* 0x000fc80004000000 */
[----:B------:R-:W-:Y:S01]  /*01f0*/  ISETP.NE.AND P0, PT, R2, RZ, PT ;  /* 0x000000ff0200720c */ /* 0x000fe20003f05270 */
[----:B------:R-:W-:-:S12]  /*0200*/  IMAD.U32 R2, RZ, RZ, UR5 ;  /* 0x00000005ff027e24 */ /* 0x000fd8000f8e00ff */
[----:B------:R-:W-:Y:S05]  /*0210*/  @!P0 BRA `(.L_x_4) ;  /* 0xfffffffc00dc8947 */ /* 0x000fea000383ffff */
.L_x_3:
[C---:B------:R-:W-:Y:S01]  /*0220*/  VIADD R4, R2.reuse, 0x10 ;  /* 0x0000001002047836 */ /* 0x040fe20000000000 */
[----:B------:R-:W-:Y:S01]  /*0230*/  UMOV UR5, 0x50 ;  /* 0x0000005000057882 */ /* 0x000fe20000000000 */
[----:B------:R-:W-:Y:S01]  /*0240*/  SHF.L.U32 R3, R3, R2, RZ ;  /* 0x0000000203037219 */ /* 0x000fe200000006ff */
[----:B------:R-:W-:Y:S01]  /*0250*/  ULEA UR5, UR6, UR5, 0x18 ;  /* 0x0000000506057291 */ /* 0x000fe2000f8ec0ff */
[----:B------:R-:W-:Y:S01]  /*0260*/  IMAD.SHL.U32 R2, R2, 0x20, RZ ;  /* 0x0000002002027824 */ /* 0x000fe200078e00ff */
[----:B------:R-:W-:-:S04]  /*0270*/  SHF.L.U32 R4, R5, R4, RZ ;  /* 0x0000000405047219 */ /* 0x000fc800000006ff */
[----:B------:R-:W-:-:S05]  /*0280*/  LOP3.LUT R3, R4, R3, RZ, 0xfc, !PT ;  /* 0x0000000304037212 */ /* 0x000fca00078efcff */
[----:B------:R2:W-:Y:S04]  /*0290*/  ATOMS.OR RZ, [UR5], R3 ;  /* 0x00000003ffff798c */ /* 0x0005e8000b000005 */
[----:B------:R2:W-:Y:S01]  /*02a0*/  STS [UR4], R2 ;  /* 0x00000002ff007988 */ /* 0x0005e20008000804 */
[----:B------:R-:W-:Y:S05]  /*02b0*/  BRA `(.L_x_2) ;  /* 0x0000000000107947 */ /* 0x000fea0003800000 */
.L_x_1:
[----:B------:R-:W-:Y:S01]  /*02c0*/  IMAD.MOV.U32 R3, RZ, RZ, -0x1 ;  /* 0xffffffffff037424 */ /* 0x000fe200078e00ff */
[----:B------:R-:W-:-:S04]  /*02d0*/  MOV R2, 0x300 ;  /* 0x0000030000027802 */ /* 0x000fc80000000f00 */
[----:B------:R2:W-:Y:S03]  /*02e0*/  STS [UR4], R3 ;  /* 0x00000003ff007988 */ /* 0x0005e60008000804 */
[----:B-12---:R-:W-:Y:S05]  /*02f0*/  CALL.REL.NOINC `($__internal_1_$__cuda_sm10x_tcgen05_guardrail_trap_phase_invalid_during_alloc) ;  /* 0x0000002c00bc7944 */ /* 0x006fea0003c00000 */
.L_x_2:
[----:B------:R-:W-:Y:S05]  /*0300*/  WARPSYNC.ALL ;  /* 0x0000000000007948 */ /* 0x000fea0003800000 */
[----:B------:R-:W-:Y:S01]  /*0310*/  NOP ;  /* 0x0000000000007918 */ /* 0x000fe20000000000 */
.L_x_0:
[----:B------:R-:W3:Y:S08]  /*0320*/  S2UR UR4, SR_CgaCtaId ;  /* 0x00000000000479c3 */ /* 0x000ef00000008800 */
[----:B------:R-:W-:Y:S01]  /*0330*/  BAR.SYNC.DEFER_BLOCKING 0x0 ;  /* 0x0000000000007b1d */ /* 0x000fe20000010000 */
[----:B--2---:R-:W-:-:S05]  /*0340*/  LOP3.LUT R2, R0, 0x7f, RZ, 0xc0, !PT ;  /* 0x0000007f00027812 */ /* 0x004fca00078ec0ff */
[----:B------:R-:W-:Y:S02]  /*0350*/  UMOV UR8, 0x400 ;  /* 0x0000040000087882 */ /* 0x000fe40000000000 */
[----:B------:R-:W2:Y:S08]  /*0360*/  LDC R12, c[0x0][0x3a0] ;  /* 0x0000e800ff0c7b82 */ /* 0x000eb00000000800 */
[----:B------:R-:W4:Y:S01]  /*0370*/  S2UR UR12, SR_CTAID.Y ;  /* 0x00000000000c79c3 */ /* 0x000f220000002600 */
[----:B---3--:R-:W-:-:S09]  /*0380*/  ULEA UR8, UR4, UR8, 0x18 ;  /* 0x0000000804087291 */ /* 0x008fd2000f8ec0ff */
[----:B------:R-:W3:Y:S01]  /*0390*/  LDS R4, [UR8] ;  /* 0x00000008ff047984 */ /* 0x000ee20008000800 */
[----:B------:R-:W-:Y:S06]  /*03a0*/  BAR.SYNC.DEFER_BLOCKING 0x0 ;  /* 0x0000000000007b1d */ /* 0x000fec0000010000 */
[----:B------:R-:W-:Y:S05]  /*03b0*/  @P2 BRA `(.L_x_5) ;  /* 0x0000000000182947 */ /* 0x000fea0003800000 */
[----:B------:R-:W-:Y:S01]  /*03c0*/  ELECT P0, URZ, PT ;  /* 0x0000000000ff782f */ /* 0x000fe20003800000 */
[----:B------:R-:W-:Y:S01]  /*03d0*/  IMAD.MOV.U32 R3, RZ, RZ, 0x1 ;  /* 0x00000001ff037424 */ /* 0x000fe200078e00ff */
[----:B------:R-:W-:Y:S01]  /*03e0*/  UMOV UR5, 0x40 ;  /* 0x0000004000057882 */ /* 0x000fe20000000000 */
[----:B------:R-:W-:Y:S01]  /*03f0*/  UVIRTCOUNT.DEALLOC.SMPOOL 0x80 ;  /* 0x000000800000784c */ /* 0x000fe20000000000 */
[----:B------:R-:W-:-:S09]  /*0400*/  ULEA UR5, UR4, UR5, 0x18 ;  /* 0x0000000504057291 */ /* 0x000fd2000f8ec0ff */
[----:B------:R5:W-:Y:S03]  /*0410*/  @P0 STS.U8 [UR5], R3 ;  /* 0x00000003ff000988 */ /* 0x000be60008000005 */
.L_x_5:
[----:B------:R-:W5:Y:S01]  /*0420*/  S2UR UR4, SR_CTAID.Z ;  /* 0x00000000000479c3 */ /* 0x000f620000002700 */
[----:B------:R-:W4:Y:S01]  /*0430*/  LDCU UR5, c[0x0][0x370] ;  /* 0x00006e00ff0577ac */ /* 0x000f220008000800 */
[----:B------:R-:W-:Y:S01]  /*0440*/  ISETP.GE.U32.AND P0, PT, R2, 0x20, PT ;  /* 0x000000200200780c */ /* 0x000fe20003f06070 */
[----:B--2---:R-:W-:Y:S01]  /*0450*/  VIADD R6, R12, 0xffffffff ;  /* 0xffffffff0c067836 */ /* 0x004fe20000000000 */
[C---:B------:R-:W-:Y:S01]  /*0460*/  ISETP.NE.U32.AND P3, PT, R2.reuse, RZ, PT ;  /* 0x000000ff0200720c */ /* 0x040fe20003f65070 */
[----:B------:R-:W5:Y:S02]  /*0470*/  LDCU UR6, c[0x0][0x374] ;  /* 0x00006e80ff0677ac */ /* 0x000f640008000800 */
[----:B-----5:R-:W-:Y:S01]  /*0480*/  LEA R3, R2, UR8, 0x2 ;  /* 0x0000000802037c11 */ /* 0x020fe2000f8e10ff */
[----:B------:R-:W-:Y:S01]  /*0490*/  BSSY.RECONVERGENT B0, `(.L_x_6) ;  /* 0x0000015000007945 */ /* 0x000fe20003800200 */
[----:B------:R-:W4:Y:S01]  /*04a0*/  S2UR UR13, SR_CTAID.X ;  /* 0x00000000000d79c3 */ /* 0x000f220000002500 */
[----:B------:R-:W2:Y:S01]  /*04b0*/  LDCU.64 UR10, c[0x0][0x3c0] ;  /* 0x00007800ff0a77ac */ /* 0x000ea20008000a00 */
[----:B---3--:R-:W-:-:S04]  /*04c0*/  R2UR UR24, R4 ;  /* 0x00000000041872ca */ /* 0x008fc800000e0000 */
[----:B------:R3:W-:Y:S02]  /*04d0*/  @!P0 STS [R3], RZ ;  /* 0x000000ff03008388 */ /* 0x0007e40000000800 */
[----:B------:R-:W5:Y:S01]  /*04e0*/  LDC R7, c[0x0][0x398] ;  /* 0x0000e600ff077b82 */ /* 0x000f620000000800 */
[----:B------:R-:W-:Y:S01]  /*04f0*/  NOP ;  /* 0x0000000000007918 */ /* 0x000fe20000000000 */
[----:B------:R3:W-:Y:S01]  /*0500*/  @!P3 STS [UR8+0x20], R6 ;  /* 0x00002006ff00b988 */ /* 0x0007e20008000808 */
[----:B----4-:R-:W-:-:S04]  /*0510*/  UIMAD UR4, UR4, UR6, UR12 ;  /* 0x00000006040472a4 */ /* 0x010fc8000f8e020c */
[----:B------:R-:W-:-:S04]  /*0520*/  UIMAD UR4, UR4, UR5, UR13 ;  /* 0x00000005040472a4 */ /* 0x000fc8000f8e020d */
[----:B------:R-:W-:-:S04]  /*0530*/  UIMAD UR4, UR4, 0x180, URZ ;  /* 0x00000180040478a4 */ /* 0x000fc8000f8e02ff */
[----:B--2---:R-:W-:Y:S01]  /*0540*/  UIADD3 UR20, UP0, UPT, UR4, UR10, URZ ;  /* 0x0000000a04147290 */ /* 0x004fe2000ff1e0ff */
[----:B-----5:R-:W-:-:S03]  /*0550*/  VIADD R7, R7, 0xffffffff ;  /* 0xffffffff07077836 */ /* 0x020fc60000000000 */
[----:B------:R-:W-:Y:S01]  /*0560*/  ULEA.HI.X.SX32 UR21, UR4, UR11, 0x1, UP0 ;  /* 0x0000000b04157291 */ /* 0x000fe200080f0eff */
[----:B---3--:R-:W-:Y:S11]  /*0570*/  @P3 BRA `(.L_x_7) ;  /* 0x0000000000183947 */ /* 0x008ff60003800000 */
[----:B------:R-:W2:Y:S01]  /*0580*/  LDS R4, [UR8+0x8] ;  /* 0x00000808ff047984 */ /* 0x000ea20008000800 */
[----:B------:R-:W3:Y:S01]  /*0590*/  LDC.64 R8, c[0x0][0x380] ;  /* 0x0000e000ff087b82 */ /* 0x000ee20000000a00 */
[----:B------:R-:W-:Y:S02]  /*05a0*/  IMAD.MOV.U32 R5, RZ, RZ, 0x70 ;  /* 0x00000070ff057424 */ /* 0x000fe400078e00ff */
[----:B---3--:R3:W-:Y:S03]  /*05b0*/  STS.64 [UR8], R8 ;  /* 0x00000008ff007988 */ /* 0x0087e60008000a08 */
[----:B--2---:R-:W-:-:S05]  /*05c0*/  LOP3.LUT R4, R4, 0x10, R5, 0xd8, !PT ;  /* 0x0000001004047812 */ /* 0x004fca00078ed805 */
[----:B------:R3:W-:Y:S02]  /*05d0*/  STS [UR8+0x8], R4 ;  /* 0x00000804ff007988 */ /* 0x0007e40008000808 */
.L_x_7:
[----:B------:R-:W-:Y:S05]  /*05e0*/  BSYNC.RECONVERGENT B0 ;  /* 0x0000000000007941 */ /* 0x000fea0003800200 */
.L_x_6:
[----:B------:R-:W-:Y:S04]  /*05f0*/  BSSY.RECONVERGENT B0, `(.L_x_8) ;  /* 0x000000a000007945 */ /* 0x000fe80003800200 */
[----:B------:R-:W-:Y:S05]  /*0600*/  @P3 BRA `(.L_x_9) ;  /* 0x0000000000203947 */ /* 0x000fea0003800000 */
[----:B---3--:R-:W2:Y:S01]  /*0610*/  LDS R4, [UR8+0x34] ;  /* 0x00003408ff047984 */ /* 0x008ea20008000800 */
[----:B------:R-:W-:Y:S02]  /*0620*/  IMAD.MOV.U32 R5, RZ, RZ, 0x7f000000 ;  /* 0x7f000000ff057424 */ /* 0x000fe400078e00ff */
[----:B------:R-:W-:Y:S01]  /*0630*/  @!P3 IMAD.MOV.U32 R8, RZ, RZ, 0x7f ;  /* 0x0000007fff08b424 */ /* 0x000fe200078e00ff */
[----:B------:R-:W3:Y:S02]  /*0640*/  @!P3 LDS R9, [UR8+0x38] ;  /* 0x00003808ff09b984 */ /* 0x000ee40008000800 */
[----:B--2---:R-:W-:Y:S02]  /*0650*/  LOP3.LUT R4, R4, 0xff000000, R5, 0xb8, !PT ;  /* 0xff00000004047812 */ /* 0x004fe400078eb805 */
[----:B---3--:R-:W-:-:S03]  /*0660*/  @!P3 LOP3.LUT R5, R9, 0xff, R8, 0xb8, !PT ;  /* 0x000000ff0905b812 */ /* 0x008fc600078eb808 */
[----:B------:R2:W-:Y:S04]  /*0670*/  STS [UR8+0x34], R4 ;  /* 0x00003404ff007988 */ /* 0x0005e80008000808 */
[----:B------:R2:W-:Y:S02]  /*0680*/  @!P3 STS [UR8+0x38], R5 ;  /* 0x00003805ff00b988 */ /* 0x0005e40008000808 */
.L_x_9:
[----:B------:R-:W-:Y:S05]  /*0690*/  BSYNC.RECONVERGENT B0 ;  /* 0x0000000000007941 */ /* 0x000fea0003800200 */
.L_x_8:
[----:B------:R-:W-:Y:S04]  /*06a0*/  BSSY.RECONVERGENT B0, `(.L_x_10) ;  /* 0x000000a000007945 */ /* 0x000fe80003800200 */
[----:B------:R-:W-:Y:S05]  /*06b0*/  @P3 BRA `(.L_x_11) ;  /* 0x0000000000203947 */ /* 0x000fea0003800000 */
[----:B--23--:R-:W2:Y:S01]  /*06c0*/  LDS R4, [UR8+0x1c] ;  /* 0x00001c08ff047984 */ /* 0x00cea20008000800 */
[----:B------:R-:W3:Y:S03]  /*06d0*/  LDC.64 R10, c[0x0][0x3a8] ;  /* 0x0000ea00ff0a7b82 */ /* 0x000ee60000000a00 */
[----:B------:R4:W-:Y:S01]  /*06e0*/  STS [UR8+0x24], R7 ;  /* 0x00002407ff007988 */ /* 0x0009e20008000808 */
[--C-:B---3--:R-:W-:Y:S02]  /*06f0*/  SHF.R.U32.HI R9, RZ, 0x4, R11.reuse ;  /* 0x00000004ff097819 */ /* 0x108fe4000001160b */
[----:B------:R-:W-:-:S05]  /*0700*/  SHF.R.U64 R5, R10, 0x4, R11 ;  /* 0x000000040a057819 */ /* 0x000fca000000120b */
[----:B------:R4:W-:Y:S01]  /*0710*/  STS [UR8+0xc], R5 ;  /* 0x00000c05ff007988 */ /* 0x0009e20008000808 */
[----:B--2---:R-:W-:-:S05]  /*0720*/  LOP3.LUT R4, R4, 0xf, R9, 0xb8, !PT ;  /* 0x0000000f04047812 */ /* 0x004fca00078eb809 */
[----:B------:R4:W-:Y:S02]  /*0730*/  STS [UR8+0x1c], R4 ;  /* 0x00001c04ff007988 */ /* 0x0009e40008000808 */
.L_x_11:
[----:B------:R-:W-:Y:S05]  /*0740*/  BSYNC.RECONVERGENT B0 ;  /* 0x0000000000007941 */ /* 0x000fea0003800200 */
.L_x_10:
[----:B------:R-:W-:Y:S04]  /*0750*/  BSSY.RECONVERGENT B1, `(.L_x_12) ;  /* 0x000001d000017945 */ /* 0x000fe80003800200 */
[----:B------:R-:W-:Y:S04]  /*0760*/  BSSY.RELIABLE B0, `(.L_x_13) ;  /* 0x0000018000007945 */ /* 0x000fe80003800100 */
[----:B------:R-:W-:Y:S05]  /*0770*/  @P3 BRA `(.L_x_14) ;  /* 0x00000000001c3947 */ /* 0x000fea0003800000 */
[----:B--234-:R-:W2:Y:S02]  /*0780*/  LDS R4, [UR8+0x34] ;  /* 0x00003408ff047984 */ /* 0x01cea40008000800 */
[----:B--2---:R-:W-:-:S05]  /*0790*/  LOP3.LUT R4, R4, 0x7, RZ, 0xb8, !PT ;  /* 0x0000000704047812 */ /* 0x004fca00078eb8ff */
[----:B------:R2:W-:Y:S01]  /*07a0*/  STS [UR8+0x34], R4 ;  /* 0x00003404ff007988 */ /* 0x0005e20008000808 */
[----:B------:R-:W-:Y:S05]  /*07b0*/  @P3 BRA `(.L_x_15) ;  /* 0x00000000001c3947 */ /* 0x000fea0003800000 */
[----:B--2---:R-:W2:Y:S02]  /*07c0*/  LDS R4, [UR8+0x34] ;  /* 0x00003408ff047984 */ /* 0x004ea40008000800 */
[----:B--2---:R-:W-:-:S05]  /*07d0*/  LOP3.LUT R4, R4, 0x38, RZ, 0xb8, !PT ;  /* 0x0000003804047812 */ /* 0x004fca00078eb8ff */
[----:B------:R5:W-:Y:S02]  /*07e0*/  STS [UR8+0x34], R4 ;  /* 0x00003404ff007988 */ /* 0x000be40008000808 */
.L_x_14:
[----:B------:R-:W-:Y:S05]  /*07f0*/  @P3 BRA `(.L_x_16) ;  /* 0x00000000001c3947 */ /* 0x000fea0003800000 */
[----:B--2345:R-:W2:Y:S02]  /*0800*/  LDS R4, [UR8+0x8] ;  /* 0x00000808ff047984 */ /* 0x03cea40008000800 */
[----:B--2---:R-:W-:-:S05]  /*0810*/  LOP3.LUT R4, R4, 0x780, RZ, 0xb8, !PT ;  /* 0x0000078004047812 */ /* 0x004fca00078eb8ff */
[----:B------:R3:W-:Y:S02]  /*0820*/  STS [UR8+0x8], R4 ;  /* 0x00000804ff007988 */ /* 0x0007e40008000808 */
.L_x_15:
[----:B------:R-:W-:Y:S05]  /*0830*/  @P3 BRA `(.L_x_17) ;  /* 0x0000000000283947 */ /* 0x000fea0003800000 */
[----:B--23--:R-:W2:Y:S02]  /*0840*/  LDS R4, [UR8+0x8] ;  /* 0x00000808ff047984 */ /* 0x00cea40008000800 */
[----:B--2---:R-:W-:-:S05]  /*0850*/  LOP3.LUT R4, R4, 0x1800, RZ, 0xb8, !PT ;  /* 0x0000180004047812 */ /* 0x004fca00078eb8ff */
[----:B------:R2:W-:Y:S02]  /*0860*/  STS [UR8+0x8], R4 ;  /* 0x00000804ff007988 */ /* 0x0005e40008000808 */
.L_x_16:
[----:B------:R-:W-:Y:S05]  /*0870*/  @P3 BREAK.RELIABLE B0 ;  /* 0x0000000000003942 */ /* 0x000fea0003800100 */
[----:B------:R-:W-:Y:S05]  /*0880*/  @P3 BRA `(.L_x_18) ;  /* 0x0000000000243947 */ /* 0x000fea0003800000 */
[----:B--2-4-:R-:W2:Y:S01]  /*0890*/  LDS R5, [UR8+0x8] ;  /* 0x00000808ff057984 */ /* 0x014ea20008000800 */
[----:B---3-5:R-:W-:-:S05]  /*08a0*/  IMAD.MOV.U32 R4, RZ, RZ, 0x6000 ;  /* 0x00006000ff047424 */ /* 0x028fca00078e00ff */
[----:B--2---:R-:W-:-:S04]  /*08b0*/  LOP3.LUT R4, R5, 0x6000, R4, 0xd8, !PT ;  /* 0x0000600005047812 */ /* 0x004fc800078ed804 */
[----:B------:R-:W-:-:S05]  /*08c0*/  LOP3.LUT R4, R4, 0x400000, RZ, 0xb8, !PT ;  /* 0x0040000004047812 */ /* 0x000fca00078eb8ff */
[----:B------:R4:W-:Y:S02]  /*08d0*/  STS [UR8+0x8], R4 ;  /* 0x00000804ff007988 */ /* 0x0009e40008000808 */
.L_x_17:
[----:B------:R-:W-:Y:S05]  /*08e0*/  BSYNC.RELIABLE B0 ;  /* 0x0000000000007941 */ /* 0x000fea0003800100 */
.L_x_13:
[----:B--234-:R-:W2:Y:S02]  /*08f0*/  @!P3 LDS R4, [UR8+0x8] ;  /* 0x00000808ff04b984 */ /* 0x01cea40008000800 */
[----:B--2---:R-:W-:-:S05]  /*0900*/  @!P3 LOP3.LUT R4, R4, 0x8000, RZ, 0xb8, !PT ;  /* 0x000080000404b812 */ /* 0x004fca00078eb8ff */
[----:B------:R2:W-:Y:S02]  /*0910*/  @!P3 STS [UR8+0x8], R4 ;  /* 0x00000804ff00b988 */ /* 0x0005e40008000808 */
.L_x_18:
[----:B------:R-:W-:Y:S05]  /*0920*/  BSYNC.RECONVERGENT B1 ;  /* 0x0000000000017941 */ /* 0x000fea0003800200 */
.L_x_12:
[----:B------:R-:W-:Y:S05]  /*0930*/  WARPSYNC.ALL ;  /* 0x0000000000007948 */ /* 0x000fea0003800000 */
[----:B------:R-:W-:Y:S01]  /*0940*/  NOP ;  /* 0x0000000000007918 */ /* 0x000fe20000000000 */
[----:B---3--:R-:W3:Y:S02]  /*0950*/  LDC R8, c[0x0][0x39c] ;  /* 0x0000e700ff087b82 */ /* 0x008ee40000000800 */
[----:B---3--:R-:W-:Y:S01]  /*0960*/  VIADD R8, R8, 0xffffffff ;  /* 0xffffffff08087836 */ /* 0x008fe20000000000 */
[----:B------:R-:W-:Y:S06]  /*0970*/  @P0 BRA `(.L_x_19) ;  /* 0x0000000000300947 */ /* 0x000fec0003800000 */
[----:B--2-45:R-:W2:Y:S01]  /*0980*/  S2R R4, SR_LANEID ;  /* 0x0000000000047919 */ /* 0x034ea20000000000 */
[----:B------:R-:W-:Y:S05]  /*0990*/  WARPSYNC.ALL ;  /* 0x0000000000007948 */ /* 0x000fea0003800000 */
[----:B------:R-:W-:Y:S01]  /*09a0*/  NOP ;  /* 0x0000000000007918 */ /* 0x000fe20000000000 */
[----:B--2---:R-:W-:-:S05]  /*09b0*/  IMAD.SHL.U32 R9, R4, 0x4, RZ ;  /* 0x0000000404097824 */ /* 0x004fca00078e00ff */
[----:B------:R-:W2:Y:S01]  /*09c0*/  LDS R11, [R9+UR8] ;  /* 0x00000008090b7984 */ /* 0x000ea20008000800 */
[----:B------:R-:W-:-:S05]  /*09d0*/  IADD3 R4, P1, PT, R9, UR20, RZ ;  /* 0x0000001409047c10 */ /* 0x000fca000ff3e0ff */
[----:B------:R-:W-:-:S05]  /*09e0*/  IMAD.X R5, RZ, RZ, UR21, P1 ;  /* 0x00000015ff057e24 */ /* 0x000fca00088e06ff */
[----:B--2---:R3:W2:Y:S01]  /*09f0*/  ATOMG.E.EXCH.STRONG.GPU PT, RZ, [R4], R11 ;  /* 0x0000000b04ff73a8 */ /* 0x0046a200041ee100 */
[----:B------:R-:W-:-:S04]  /*0a00*/  DEPBAR {5,4,3,2,1,0} ;  /* 0x0000003f0000791a */ /* 0x000fc80000000000 */
[----:B------:R-:W4:Y:S02]  /*0a10*/  CCTL.E.C.LDCU.IV.DEEP [UR20] ;  /* 0x0000000014007540 */ /* 0x000f240009c08000 */
[----:B----4-:R3:W-:Y:S01]  /*0a20*/  UTMACCTL.IV [UR20] ;  /* 0x00000000140079b9 */ /* 0x0107e20008000000 */
[----:B------:R-:W-:Y:S01]  /*0a30*/  NOP ;  /* 0x0000000000007918 */ /* 0x000fe20000000000 */
.L_x_19:
[----:B------:R-:W-:Y:S05]  /*0a40*/  @P0 BRA `(.L_x_20) ;  /* 0x00000000000c0947 */ /* 0x000fea0003800000 */
[----:B------:R0:W-:Y:S01]  /*0a50*/  UTMACMDFLUSH ;  /* 0x00000000000079b7 */ /* 0x0001e20000000000 */
[----:B------:R-:W-:Y:S05]  /*0a60*/  @P0 BRA `(.L_x_20) ;  /* 0x0000000000040947 */ /* 0x000fea0003800000 */
[----:B------:R-:W-:-:S04]  /*0a70*/  DEPBAR.LE SB0, 0x0 ;  /* 0x000080000000791a */ /* 0x000fc80000000000 */
.L_x_20:
[----:B------:R-:W-:Y:S05]  /*0a80*/  WARPSYNC.ALL ;  /* 0x0000000000007948 */ /* 0x000fea0003800000 */
[----:B------:R-:W-:Y:S01]  /*0a90*/  NOP ;  /* 0x0000000000007918 */ /* 0x000fe20000000000 */
[----:B--2---:R-:W-:Y:S06]  /*0aa0*/  BAR.SYNC.DEFER_BLOCKING 0x0 ;  /* 0x0000000000007b1d */ /* 0x004fec0000010000 */
[----:B------:R-:W-:Y:S02]  /*0ab0*/  BSSY.RECONVERGENT B1, `(.L_x_21) ;  /* 0x000000b000017945 */ /* 0x000fe40003800200 */
[----:B------:R-:W-:Y:S06]  /*0ac0*/  BAR.SYNC.DEFER_BLOCKING 0x0 ;  /* 0x0000000000007b1d */ /* 0x000fec0000010000 */
[----:B------:R2:W-:Y:S01]  /*0ad0*/  @!P0 STS [R3], RZ ;  /* 0x000000ff03008388 */ /* 0x0005e20000000800 */
[----:B------:R-:W-:Y:S01]  /*0ae0*/  NOP ;  /* 0x0000000000007918 */ /* 0x000fe20000000000 */
[----:B------:R-:W-:Y:S05]  /*0af0*/  @P3 BRA `(.L_x_22) ;  /* 0x0000000000183947 */ /* 0x000fea0003800000 */
[----:B---345:R-:W3:Y:S01]  /*0b00*/  LDS R4, [UR8+0x8] ;  /* 0x00000808ff047984 */ /* 0x038ee20008000800 */
[----:B------:R-:W4:Y:S01]  /*0b10*/  LDC.64 R10, c[0x0][0x388] ;  /* 0x0000e200ff0a7b82 */ /* 0x000f220000000a00 */
[----:B------:R-:W-:Y:S02]  /*0b20*/  IMAD.MOV.U32 R5, RZ, RZ, 0x70 ;  /* 0x00000070ff057424 */ /* 0x000fe400078e00ff */
[----:B----4-:R4:W-:Y:S03]  /*0b30*/  STS.64 [UR8], R10 ;  /* 0x0000000aff007988 */ /* 0x0109e60008000a08 */
[----:B---3--:R-:W-:-:S05]  /*0b40*/  LOP3.LUT R4, R4, 0x10, R5, 0xd8, !PT ;  /* 0x0000001004047812 */ /* 0x008fca00078ed805 */
[----:B------:R4:W-:Y:S02]  /*0b50*/  STS [UR8+0x8], R4 ;  /* 0x00000804ff007988 */ /* 0x0009e40008000808 */
.L_x_22:
[----:B---3--:R-:W-:Y:S05]  /*0b60*/  BSYNC.RECONVERGENT B1 ;  /* 0x0000000000017941 */ /* 0x008fea0003800200 */
.L_x_21:
[----:B------:R-:W-:Y:S04]  /*0b70*/  BSSY.RECONVERGENT B1, `(.L_x_23) ;  /* 0x000000a000017945 */ /* 0x000fe80003800200 */
[----:B------:R-:W-:Y:S05]  /*0b80*/  @P3 BRA `(.L_x_24) ;  /* 0x0000000000203947 */ /* 0x000fea0003800000 */
[----:B----45:R-:W3:Y:S01]  /*0b90*/  LDS R4, [UR8+0x34] ;  /* 0x00003408ff047984 */ /* 0x030ee20008000800 */
[----:B------:R-:W-:Y:S02]  /*0ba0*/  IMAD.MOV.U32 R9, RZ, RZ, 0x7f000000 ;  /* 0x7f000000ff097424 */ /* 0x000fe400078e00ff */
[----:B------:R-:W-:Y:S01]  /*0bb0*/  @!P3 IMAD.MOV.U32 R10, RZ, RZ, 0x7f ;  /* 0x0000007fff0ab424 */ /* 0x000fe200078e00ff */
[----:B------:R-:W4:Y:S02]  /*0bc0*/  @!P3 LDS R5, [UR8+0x38] ;  /* 0x00003808ff05b984 */ /* 0x000f240008000800 */
[----:B---3--:R-:W-:Y:S02]  /*0bd0*/  LOP3.LUT R4, R4, 0xff000000, R9, 0xb8, !PT ;  /* 0xff00000004047812 */ /* 0x008fe400078eb809 */
[----:B----4-:R-:W-:-:S03]  /*0be0*/  @!P3 LOP3.LUT R5, R5, 0xff, R10, 0xb8, !PT ;  /* 0x000000ff0505b812 */ /* 0x010fc600078eb80a */
[----:B------:R3:W-:Y:S04]  /*0bf0*/  STS [UR8+0x34], R4 ;  /* 0x00003404ff007988 */ /* 0x0007e80008000808 */
[----:B------:R3:W-:Y:S02]  /*0c00*/  @!P3 STS [UR8+0x38], R5 ;  /* 0x00003805ff00b988 */ /* 0x0007e40008000808 */
.L_x_24:
[----:B------:R-:W-:Y:S05]  /*0c10*/  BSYNC.RECONVERGENT B1 ;  /* 0x0000000000017941 */ /* 0x000fea0003800200 */
.L_x_23:
[----:B------:R-:W-:Y:S04]  /*0c20*/  BSSY.RECONVERGENT B1, `(.L_x_25) ;  /* 0x0000004000017945 */ /* 0x000fe80003800200 */
[----:B------:R-:W-:Y:S05]  /*0c30*/  @P3 BRA `(.L_x_26) ;  /* 0x0000000000083947 */ /* 0x000fea0003800000 */
[----:B------:R2:W-:Y:S04]  /*0c40*/  STS [UR8+0x24], R6 ;  /* 0x00002406ff007988 */ /* 0x0005e80008000808 */
[----:B------:R2:W-:Y:S02]  /*0c50*/  STS [UR8+0x20], R8 ;  /* 0x00002008ff007988 */ /* 0x0005e40008000808 */
.L_x_26:
[----:B------:R-:W-:Y:S05]  /*0c60*/  BSYNC.RECONVERGENT B1 ;  /* 0x0000000000017941 */ /* 0x000fea0003800200 */
.L_x_25:
[----:B------:R-:W-:Y:S04]  /*0c70*/  BSSY.RECONVERGENT B2, `(.L_x_27) ;  /* 0x0000025000027945 */ /* 0x000fe80003800200 */
[----:B------:R-:W-:Y:S04]  /*0c80*/  BSSY.RELIABLE B1, `(.L_x_28) ;  /* 0x0000020000017945 */ /* 0x000fe80003800100 */
[----:B------:R-:W-:Y:S05]  /*0c90*/  @P3 BRA `(.L_x_29) ;  /* 0x00000000002c3947 */ /* 0x000fea0003800000 */
[----:B---345:R-:W3:Y:S01]  /*0ca0*/  LDS R4, [UR8+0x1c] ;  /* 0x00001c08ff047984 */ /* 0x038ee20008000800 */
[----:B------:R-:W4:Y:S02]  /*0cb0*/  LDC.64 R10, c[0x0][0x3b0] ;  /* 0x0000ec00ff0a7b82 */ /* 0x000f240000000a00 */
[--C-:B----4-:R-:W-:Y:S02]  /*0cc0*/  SHF.R.U32.HI R9, RZ, 0x4, R11.reuse ;  /* 0x00000004ff097819 */ /* 0x110fe4000001160b */
[----:B------:R-:W-:-:S05]  /*0cd0*/  SHF.R.U64 R5, R10, 0x4, R11 ;  /* 0x000000040a057819 */ /* 0x000fca000000120b */
[----:B------:R4:W-:Y:S01]  /*0ce0*/  STS [UR8+0xc], R5 ;  /* 0x00000c05ff007988 */ /* 0x0009e20008000808 */
[----:B---3--:R-:W-:-:S05]  /*0cf0*/  LOP3.LUT R4, R4, 0xf, R9, 0xb8, !PT ;  /* 0x0000000f04047812 */ /* 0x008fca00078eb809 */
[----:B------:R4:W-:Y:S01]  /*0d00*/  STS [UR8+0x1c], R4 ;  /* 0x00001c04ff007988 */ /* 0x0009e20008000808 */
[----:B------:R-:W-:Y:S05]  /*0d10*/  @P3 BRA `(.L_x_30) ;  /* 0x00000000001c3947 */ /* 0x000fea0003800000 */
[----:B----4-:R-:W3:Y:S02]  /*0d20*/  LDS R4, [UR8+0x34] ;  /* 0x00003408ff047984 */ /* 0x010ee40008000800 */
[----:B---3--:R-:W-:-:S05]  /*0d30*/  LOP3.LUT R4, R4, 0x7, RZ, 0xb8, !PT ;  /* 0x0000000704047812 */ /* 0x008fca00078eb8ff */
[----:B------:R3:W-:Y:S02]  /*0d40*/  STS [UR8+0x34], R4 ;  /* 0x00003404ff007988 */ /* 0x0007e40008000808 */
.L_x_29:
[----:B------:R-:W-:Y:S05]  /*0d50*/  @P3 BRA `(.L_x_31) ;  /* 0x00000000001c3947 */ /* 0x000fea0003800000 */
[----:B---345:R-:W3:Y:S02]  /*0d60*/  LDS R4, [UR8+0x34] ;  /* 0x00003408ff047984 */ /* 0x038ee40008000800 */
[----:B---3--:R-:W-:-:S05]  /*0d70*/  LOP3.LUT R4, R4, 0x38, RZ, 0xb8, !PT ;  /* 0x0000003804047812 */ /* 0x008fca00078eb8ff */
[----:B------:R3:W-:Y:S02]  /*0d80*/  STS [UR8+0x34], R4 ;  /* 0x00003404ff007988 */ /* 0x0007e40008000808 */
.L_x_30:
[----:B------:R-:W-:Y:S05]  /*0d90*/  @P3 BRA `(.L_x_32) ;  /* 0x00000000001c3947 */ /* 0x000fea0003800000 */
[----:B---34-:R-:W3:Y:S02]  /*0da0*/  LDS R4, [UR8+0x8] ;  /* 0x00000808ff047984 */ /* 0x018ee40008000800 */
[----:B---3--:R-:W-:-:S05]  /*0db0*/  LOP3.LUT R4, R4, 0x780, RZ, 0xb8, !PT ;  /* 0x0000078004047812 */ /* 0x008fca00078eb8ff */
[----:B------:R3:W-:Y:S02]  /*0dc0*/  STS [UR8+0x8], R4 ;  /* 0x00000804ff007988 */ /* 0x0007e40008000808 */
.L_x_31:
[----:B------:R-:W-:Y:S05]  /*0dd0*/  @P3 BRA `(.L_x_33) ;  /* 0x0000000000283947 */ /* 0x000fea0003800000 */
[----:B---345:R-:W3:Y:S02]  /*0de0*/  LDS R4, [UR8+0x8] ;  /* 0x00000808ff047984 */ /* 0x038ee40008000800 */
[----:B---3--:R-:W-:-:S05]  /*0df0*/  LOP3.LUT R4, R4, 0x1800, RZ, 0xb8, !PT ;  /* 0x0000180004047812 */ /* 0x008fca00078eb8ff */
[----:B------:R5:W-:Y:S02]  /*0e00*/  STS [UR8+0x8], R4 ;  /* 0x00000804ff007988 */ /* 0x000be40008000808 */
.L_x_32:
[----:B------:R-:W-:Y:S05]  /*0e10*/  @P3 BREAK.RELIABLE B1 ;  /* 0x0000000000013942 */ /* 0x000fea0003800100 */
[----:B------:R-:W-:Y:S05]  /*0e20*/  @P3 BRA `(.L_x_34) ;  /* 0x0000000000243947 */ /* 0x000fea0003800000 */
[----:B---345:R-:W3:Y:S01]  /*0e30*/  LDS R4, [UR8+0x8] ;  /* 0x00000808ff047984 */ /* 0x038ee20008000800 */
[----:B------:R-:W-:-:S05]  /*0e40*/  IMAD.MOV.U32 R5, RZ, RZ, 0x6000 ;  /* 0x00006000ff057424 */ /* 0x000fca00078e00ff */
[----:B---3--:R-:W-:-:S04]  /*0e50*/  LOP3.LUT R4, R4, 0x6000, R5, 0xd8, !PT ;  /* 0x0000600004047812 */ /* 0x008fc800078ed805 */
[----:B------:R-:W-:-:S05]  /*0e60*/  LOP3.LUT R4, R4, 0x400000, RZ, 0xb8, !PT ;  /* 0x0040000004047812 */ /* 0x000fca00078eb8ff */
[----:B------:R3:W-:Y:S02]  /*0e70*/  STS [UR8+0x8], R4 ;  /* 0x00000804ff007988 */ /* 0x0007e40008000808 */
.L_x_33:
[----:B------:R-:W-:Y:S05]  /*0e80*/  BSYNC.RELIABLE B1 ;  /* 0x0000000000017941 */ /* 0x000fea0003800100 */
.L_x_28:
[----:B---345:R-:W3:Y:S02]  /*0e90*/  @!P3 LDS R4, [UR8+0x8] ;  /* 0x00000808ff04b984 */ /* 0x038ee40008000800 */
[----:B---3--:R-:W-:-:S05]  /*0ea0*/  @!P3 LOP3.LUT R4, R4, 0x8000, RZ, 0xb8, !PT ;  /* 0x000080000404b812 */ /* 0x008fca00078eb8ff */
[----:B------:R3:W-:Y:S02]  /*0eb0*/  @!P3 STS [UR8+0x8], R4 ;  /* 0x00000804ff00b988 */ /* 0x0007e40008000808 */
.L_x_34:
[----:B------:R-:W-:Y:S05]  /*0ec0*/  BSYNC.RECONVERGENT B2 ;  /* 0x0000000000027941 */ /* 0x000fea0003800200 */
.L_x_27:
[----:B------:R-:W-:Y:S05]  /*0ed0*/  WARPSYNC.ALL ;  /* 0x0000000000007948 */ /* 0x000fea0003800000 */
[----:B------:R-:W-:Y:S01]  /*0ee0*/  NOP ;  /* 0x0000000000007918 */ /* 0x000fe20000000000 */
[----:B------:R-:W-:-:S04]  /*0ef0*/  UIADD3 UR5, UPT, UPT, UR4, 0x80, URZ ;  /* 0x0000008004057890 */ /* 0x000fc8000fffe0ff */
[----:B------:R-:W-:-:S04]  /*0f00*/  UIADD3 UR22, UP0, UPT, UR5, UR10, URZ ;  /* 0x0000000a05167290 */ /* 0x000fc8000ff1e0ff */
[----:B------:R-:W-:Y:S01]  /*0f10*/  ULEA.HI.X.SX32 UR23, UR5, UR11, 0x1, UP0 ;  /* 0x0000000b05177291 */ /* 0x000fe200080f0eff */
[----:B------:R-:W-:Y:S11]  /*0f20*/  @P0 BRA `(.L_x_35) ;  /* 0x0000000000300947 */ /* 0x000ff60003800000 */
[----:B---345:R-:W3:Y:S01]  /*0f30*/  S2R R4, SR_LANEID ;  /* 0x0000000000047919 */ /* 0x038ee20000000000 */
[----:B------:R-:W-:Y:S05]  /*0f40*/  WARPSYNC.ALL ;  /* 0x0000000000007948 */ /* 0x000fea0003800000 */
[----:B------:R-:W-:Y:S01]  /*0f50*/  NOP ;  /* 0x0000000000007918 */ /* 0x000fe20000000000 */
[----:B--23--:R-:W-:-:S05]  /*0f60*/  IMAD.SHL.U32 R6, R4, 0x4, RZ ;  /* 0x0000000404067824 */ /* 0x00cfca00078e00ff */
[----:B------:R-:W2:Y:S01]  /*0f70*/  LDS R9, [R6+UR8] ;  /* 0x0000000806097984 */ /* 0x000ea20008000800 */
[----:B------:R-:W-:-:S05]  /*0f80*/  IADD3 R4, P1, PT, R6, UR22, RZ ;  /* 0x0000001606047c10 */ /* 0x000fca000ff3e0ff */
[----:B------:R-:W-:-:S05]  /*0f90*/  IMAD.X R5, RZ, RZ, UR23, P1 ;  /* 0x00000017ff057e24 */ /* 0x000fca00088e06ff */
[----:B--2---:R2:W3:Y:S01]  /*0fa0*/  ATOMG.E.EXCH.STRONG.GPU PT, RZ, [R4], R9 ;  /* 0x0000000904ff73a8 */ /* 0x0044e200041ee100 */
[----:B------:R-:W-:-:S04]  /*0fb0*/  DEPBAR {5,4,3,2,1,0} ;  /* 0x0000003f0000791a */ /* 0x000fc80000000000 */
[----:B------:R-:W4:Y:S02]  /*0fc0*/  CCTL.E.C.LDCU.IV.DEEP [UR22] ;  /* 0x0000000016007540 */ /* 0x000f240009c08000 */
[----:B----4-:R2:W-:Y:S01]  /*0fd0*/  UTMACCTL.IV [UR22] ;  /* 0x00000000160079b9 */ /* 0x0105e20008000000 */
[----:B------:R-:W-:Y:S01]  /*0fe0*/  NOP ;  /* 0x0000000000007918 */ /* 0x000fe20000000000 */
.L_x_35:
[----:B------:R-:W-:Y:S05]  /*0ff0*/  @P0 BRA `(.L_x_36) ;  /* 0x00000000000c0947 */ /* 0x000fea0003800000 */
[----:B------:R0:W-:Y:S01]  /*1000*/  UTMACMDFLUSH ;  /* 0x00000000000079b7 */ /* 0x0001e20000000000 */
[----:B------:R-:W-:Y:S05]  /*1010*/  @P0 BRA `(.L_x_36) ;  /* 0x0000000000040947 */ /* 0x000fea0003800000 */
[----:B------:R-:W-:-:S04]  /*1020*/  DEPBAR.LE SB0, 0x0 ;  /* 0x000080000000791a */ /* 0x000fc80000000000 */
.L_x_36:
[----:B------:R-:W-:Y:S05]  /*1030*/  WARPSYNC.ALL ;  /* 0x0000000000007948 */ /* 0x000fea0003800000 */
[----:B------:R-:W-:Y:S01]  /*1040*/  NOP ;  /* 0x0000000000007918 */ /* 0x000fe20000000000 */
[----:B---3--:R-:W-:Y:S06]  /*1050*/  BAR.SYNC.DEFER_BLOCKING 0x0 ;  /* 0x0000000000007b1d */ /* 0x008fec0000010000 */
[----:B------:R-:W-:Y:S02]  /*1060*/  BSSY.RECONVERGENT B2, `(.L_x_37) ;  /* 0x000000b000027945 */ /* 0x000fe40003800200 */
[----:B------:R-:W-:Y:S06]  /*1070*/  BAR.SYNC.DEFER_BLOCKING 0x0 ;  /* 0x0000000000007b1d */ /* 0x000fec0000010000 */
[----:B------:R3:W-:Y:S01]  /*1080*/  @!P0 STS [R3], RZ ;  /* 0x000000ff03008388 */ /* 0x0007e20000000800 */
[----:B------:R-:W-:Y:S01]  /*1090*/  NOP ;  /* 0x0000000000007918 */ /* 0x000fe20000000000 */
[----:B------:R-:W-:Y:S05]  /*10a0*/  @P3 BRA `(.L_x_38) ;  /* 0x0000000000183947 */ /* 0x000fea0003800000 */
[----:B--23--:R-:W2:Y:S01]  /*10b0*/  LDS R3, [UR8+0x8] ;  /* 0x00000808ff037984 */ /* 0x00cea20008000800 */
[----:B------:R-:W3:Y:S01]  /*10c0*/  LDC.64 R10, c[0x0][0x390] ;  /* 0x0000e400ff0a7b82 */ /* 0x000ee20000000a00 */
[----:B----45:R-:W-:Y:S02]  /*10d0*/  IMAD.MOV.U32 R4, RZ, RZ, 0x70 ;  /* 0x00000070ff047424 */ /* 0x030fe400078e00ff */
[----:B---3--:R3:W-:Y:S03]  /*10e0*/  STS.64 [UR8], R10 ;  /* 0x0000000aff007988 */ /* 0x0087e60008000a08 */
[----:B--2---:R-:W-:-:S05]  /*10f0*/  LOP3.LUT R3, R3, 0x10, R4, 0xd8, !PT ;  /* 0x0000001003037812 */ /* 0x004fca00078ed804 */
[----:B------:R3:W-:Y:S02]  /*1100*/  STS [UR8+0x8], R3 ;  /* 0x00000803ff007988 */ /* 0x0007e40008000808 */
.L_x_38:
[----:B--2---:R-:W-:Y:S05]  /*1110*/  BSYNC.RECONVERGENT B2 ;  /* 0x0000000000027941 */ /* 0x004fea0003800200 */
.L_x_37:
[----:B------:R-:W-:Y:S04]  /*1120*/  BSSY.RECONVERGENT B3, `(.L_x_39) ;  /* 0x0000033000037945 */ /* 0x000fe80003800200 */
[----:B------:R-:W-:Y:S04]  /*1130*/  BSSY.RELIABLE B2, `(.L_x_40) ;  /* 0x000002e000027945 */ /* 0x000fe80003800100 */
[----:B------:R-:W-:Y:S05]  /*1140*/  @P3 BRA `(.L_x_41) ;  /* 0x0000000000243947 */ /* 0x000fea0003800000 */
[----:B---3--:R-:W2:Y:S01]  /*1150*/  LDS R3, [UR8+0x34] ;  /* 0x00003408ff037984 */ /* 0x008ea20008000800 */
[----:B----45:R-:W-:-:S05]  /*1160*/  IMAD.MOV.U32 R4, RZ, RZ, 0x7f000000 ;  /* 0x7f000000ff047424 */ /* 0x030fca00078e00ff */
[----:B--2---:R-:W-:-:S05]  /*1170*/  LOP3.LUT R3, R3, 0xff000000, R4, 0xb8, !PT ;  /* 0xff00000003037812 */ /* 0x004fca00078eb804 */
[----:B------:R2:W-:Y:S01]  /*1180*/  STS [UR8+0x34], R3 ;  /* 0x00003403ff007988 */ /* 0x0005e20008000808 */
[----:B------:R-:W-:Y:S05]  /*1190*/  @P3 BRA `(.L_x_42) ;  /* 0x0000000000183947 */ /* 0x000fea0003800000 */
[----:B--2---:R-:W2:Y:S01]  /*11a0*/  LDS R3, [UR8+0x38] ;  /* 0x00003808ff037984 */ /* 0x004ea20008000800 */
[----:B------:R-:W-:-:S05]  /*11b0*/  IMAD.MOV.U32 R4, RZ, RZ, 0x7f ;  /* 0x0000007fff047424 */ /* 0x000fca00078e00ff */
[----:B--2---:R-:W-:-:S05]  /*11c0*/  LOP3.LUT R3, R3, 0xff, R4, 0xb8, !PT ;  /* 0x000000ff03037812 */ /* 0x004fca00078eb804 */
[----:B------:R2:W-:Y:S02]  /*11d0*/  STS [UR8+0x38], R3 ;  /* 0x00003803ff007988 */ /* 0x0005e40008000808 */
.L_x_41:
[----:B------:R-:W-:Y:S05]  /*11e0*/  @P3 BRA `(.L_x_43) ;  /* 0x00000000000c3947 */ /* 0x000fea0003800000 */
[----:B------:R2:W-:Y:S02]  /*11f0*/  STS [UR8+0x20], R8 ;  /* 0x00002008ff007988 */ /* 0x0005e40008000808 */
.L_x_42:
[----:B------:R-:W-:Y:S05]  /*1200*/  @P3 BRA `(.L_x_44) ;  /* 0x0000000000243947 */ /* 0x000fea0003800000 */
[----:B------:R2:W-:Y:S02]  /*1210*/  STS [UR8+0x24], R7 ;  /* 0x00002407ff007988 */ /* 0x0005e40008000808 */
.L_x_43:
[----:B------:R-:W-:Y:S05]  /*1220*/  @P3 BRA `(.L_x_45) ;  /* 0x00000000002c3947 */ /* 0x000fea0003800000 */
[----:B--23--:R-:W2:Y:S01]  /*1230*/  LDS R3, [UR8+0x1c] ;  /* 0x00001c08ff037984 */ /* 0x00cea20008000800 */
[----:B----45:R-:W3:Y:S02]  /*1240*/  LDC.64 R4, c[0x0][0x3b8] ;  /* 0x0000ee00ff047b82 */ /* 0x030ee40000000a00 */
[--C-:B---3--:R-:W-:Y:S02]  /*1250*/  SHF.R.U32.HI R6, RZ, 0x4, R5.reuse ;  /* 0x00000004ff067819 */ /* 0x108fe40000011605 */
[----:B------:R-:W-:-:S05]  /*1260*/  SHF.R.U64 R4, R4, 0x4, R5 ;  /* 0x0000000404047819 */ /* 0x000fca0000001205 */
[----:B------:R3:W-:Y:S01]  /*1270*/  STS [UR8+0xc], R4 ;  /* 0x00000c04ff007988 */ /* 0x0007e20008000808 */
[----:B--2---:R-:W-:-:S05]  /*1280*/  LOP3.LUT R3, R3, 0xf, R6, 0xb8, !PT ;  /* 0x0000000f03037812 */ /* 0x004fca00078eb806 */
[----:B------:R3:W-:Y:S02]  /*1290*/  STS [UR8+0x1c], R3 ;  /* 0x00001c03ff007988 */ /* 0x0007e40008000808 */
.L_x_44:
[----:B------:R-:W-:Y:S05]  /*12a0*/  @P3 BRA `(.L_x_46) ;  /* 0x00000000001c3947 */ /* 0x000fea0003800000 */
[----:B--23--:R-:W2:Y:S02]  /*12b0*/  LDS R3, [UR8+0x34] ;  /* 0x00003408ff037984 */ /* 0x00cea40008000800 */
[----:B--2---:R-:W-:-:S05]  /*12c0*/  LOP3.LUT R3, R3, 0x7, RZ, 0xb8, !PT ;  /* 0x0000000703037812 */ /* 0x004fca00078eb8ff */
[----:B------:R2:W-:Y:S02]  /*12d0*/  STS [UR8+0x34], R3 ;  /* 0x00003403ff007988 */ /* 0x0005e40008000808 */
.L_x_45:
[----:B------:R-:W-:Y:S05]  /*12e0*/  @P3 BRA `(.L_x_47) ;  /* 0x00000000001c3947 */ /* 0x000fea0003800000 */
[----:B--23--:R-:W2:Y:S02]  /*12f0*/  LDS R3, [UR8+0x34] ;  /* 0x00003408ff037984 */ /* 0x00cea40008000800 */
[----:B--2---:R-:W-:-:S05]  /*1300*/  LOP3.LUT R3, R3, 0x38, RZ, 0xb8, !PT ;  /* 0x0000003803037812 */ /* 0x004fca00078eb8ff */
[----:B------:R2:W-:Y:S02]  /*1310*/  STS [UR8+0x34], R3 ;  /* 0x00003403ff007988 */ /* 0x0005e40008000808 */
.L_x_46:
[----:B------:R-:W-:Y:S05]  /*1320*/  @P3 BRA `(.L_x_48) ;  /* 0x00000000001c3947 */ /* 0x000fea0003800000 */
[----:B--23--:R-:W2:Y:S02]  /*1330*/  LDS R3, [UR8+0x8] ;  /* 0x00000808ff037984 */ /* 0x00cea40008000800 */
[----:B--2---:R-:W-:-:S05]  /*1340*/  LOP3.LUT R3, R3, 0x780, RZ, 0xb8, !PT ;  /* 0x0000078003037812 */ /* 0x004fca00078eb8ff */
[----:B------:R2:W-:Y:S02]  /*1350*/  STS [UR8+0x8], R3 ;  /* 0x00000803ff007988 */ /* 0x0005e40008000808 */
.L_x_47:
[----:B------:R-:W-:Y:S05]  /*1360*/  @P3 BRA `(.L_x_49) ;  /* 0x0000000000283947 */ /* 0x000fea0003800000 */
[----:B--23--:R-:W2:Y:S02]  /*1370*/  LDS R3, [UR8+0x8] ;  /* 0x00000808ff037984 */ /* 0x00cea40008000800 */
[----:B--2---:R-:W-:-:S05]  /*1380*/  LOP3.LUT R3, R3, 0x1800, RZ, 0xb8, !PT ;  /* 0x0000180003037812 */ /* 0x004fca00078eb8ff */
[----:B------:R2:W-:Y:S02]  /*1390*/  STS [UR8+0x8], R3 ;  /* 0x00000803ff007988 */ /* 0x0005e40008000808 */
.L_x_48:
[----:B------:R-:W-:Y:S05]  /*13a0*/  @P3 BREAK.RELIABLE B2 ;  /* 0x0000000000023942 */ /* 0x000fea0003800100 */
[----:B------:R-:W-:Y:S05]  /*13b0*/  @P3 BRA `(.L_x_50) ;  /* 0x0000000000243947 */ /* 0x000fea0003800000 */
[----:B--23--:R-:W2:Y:S01]  /*13c0*/  LDS R3, [UR8+0x8] ;  /* 0x00000808ff037984 */ /* 0x00cea20008000800 */
[----:B----45:R-:W-:-:S05]  /*13d0*/  IMAD.MOV.U32 R4, RZ, RZ, 0x6000 ;  /* 0x00006000ff047424 */ /* 0x030fca00078e00ff */
[----:B--2---:R-:W-:-:S04]  /*13e0*/  LOP3.LUT R3, R3, 0x6000, R4, 0xd8, !PT ;  /* 0x0000600003037812 */ /* 0x004fc800078ed804 */
[----:B------:R-:W-:-:S05]  /*13f0*/  LOP3.LUT R3, R3, 0x400000, RZ, 0xb8, !PT ;  /* 0x0040000003037812 */ /* 0x000fca00078eb8ff */
[----:B------:R2:W-:Y:S02]  /*1400*/  STS [UR8+0x8], R3 ;  /* 0x00000803ff007988 */ /* 0x0005e40008000808 */
.L_x_49:
[----:B------:R-:W-:Y:S05]  /*1410*/  BSYNC.RELIABLE B2 ;  /* 0x0000000000027941 */ /* 0x000fea0003800100 */
.L_x_40:
[----:B--23--:R-:W2:Y:S02]  /*1420*/  @!P3 LDS R3, [UR8+0x8] ;  /* 0x00000808ff03b984 */ /* 0x00cea40008000800 */
[----:B--2---:R-:W-:-:S05]  /*1430*/  @!P3 LOP3.LUT R3, R3, 0x8000, RZ, 0xb8, !PT ;  /* 0x000080000303b812 */ /* 0x004fca00078eb8ff */
[----:B------:R2:W-:Y:S02]  /*1440*/  @!P3 STS [UR8+0x8], R3 ;  /* 0x00000803ff00b988 */ /* 0x0005e40008000808 */
.L_x_50:
[----:B------:R-:W-:Y:S05]  /*1450*/  BSYNC.RECONVERGENT B3 ;  /* 0x0000000000037941 */ /* 0x000fea0003800200 */
.L_x_39:
[----:B------:R-:W-:Y:S05]  /*1460*/  WARPSYNC.ALL ;  /* 0x0000000000007948 */ /* 0x000fea0003800000 */
[----:B------:R-:W-:Y:S01]  /*1470*/  NOP ;  /* 0x0000000000007918 */ /* 0x000fe20000000000 */
[----:B------:R-:W-:-:S04]  /*1480*/  UIADD3 UR4, UPT, UPT, UR4, 0x100, URZ ;  /* 0x0000010004047890 */ /* 0x000fc8000fffe0ff */
[----:B------:R-:W-:-:S04]  /*1490*/  UIADD3 UR10, UP0, UPT, UR4, UR10, URZ ;  /* 0x0000000a040a7290 */ /* 0x000fc8000ff1e0ff */
[----:B------:R-:W-:Y:S01]  /*14a0*/  ULEA.HI.X.SX32 UR11, UR4, UR11, 0x1, UP0 ;  /* 0x0000000b040b7291 */ /* 0x000fe200080f0eff */
[----:B------:R-:W-:Y:S11]  /*14b0*/  @P0 BRA `(.L_x_51) ;  /* 0x0000000000300947 */ /* 0x000ff60003800000 */
[----:B--23--:R-:W2:Y:S01]  /*14c0*/  S2R R3, SR_LANEID ;  /* 0x0000000000037919 */ /* 0x00cea20000000000 */
[----:B------:R-:W-:Y:S05]  /*14d0*/  WARPSYNC.ALL ;  /* 0x0000000000007948 */ /* 0x000fea0003800000 */
[----:B------:R-:W-:Y:S01]  /*14e0*/  NOP ;  /* 0x0000000000007918 */ /* 0x000fe20000000000 */
[----:B--2---:R-:W-:-:S05]  /*14f0*/  IMAD.SHL.U32 R6, R3, 0x4, RZ ;  /* 0x0000000403067824 */ /* 0x004fca00078e00ff */
[----:B------:R-:W2:Y:S01]  /*1500*/  LDS R3, [R6+UR8] ;  /* 0x0000000806037984 */ /* 0x000ea20008000800 */
[----:B----45:R-:W-:-:S05]  /*1510*/  IADD3 R4, P1, PT, R6, UR10, RZ ;  /* 0x0000000a06047c10 */ /* 0x030fca000ff3e0ff */
[----:B------:R-:W-:-:S05]  /*1520*/  IMAD.X R5, RZ, RZ, UR11, P1 ;  /* 0x0000000bff057e24 */ /* 0x000fca00088e06ff */
[----:B--2---:R2:W3:Y:S01]  /*1530*/  ATOMG.E.EXCH.STRONG.GPU PT, RZ, [R4], R3 ;  /* 0x0000000304ff73a8 */ /* 0x0044e200041ee100 */
[----:B------:R-:W-:-:S04]  /*1540*/  DEPBAR {5,4,3,2,1,0} ;  /* 0x0000003f0000791a */ /* 0x000fc80000000000 */
[----:B------:R-:W4:Y:S02]  /*1550*/  CCTL.E.C.LDCU.IV.DEEP [UR10] ;  /* 0x000000000a007540 */ /* 0x000f240009c08000 */
[----:B----4-:R2:W-:Y:S01]  /*1560*/  UTMACCTL.IV [UR10] ;  /* 0x000000000a0079b9 */ /* 0x0105e20008000000 */
[----:B------:R-:W-:Y:S01]  /*1570*/  NOP ;  /* 0x0000000000007918 */ /* 0x000fe20000000000 */
.L_x_51:
[----:B------:R-:W-:Y:S05]  /*1580*/  @P0 BRA `(.L_x_52) ;  /* 0x00000000000c0947 */ /* 0x000fea0003800000 */
[----:B------:R0:W-:Y:S01]  /*1590*/  UTMACMDFLUSH ;  /* 0x00000000000079b7 */ /* 0x0001e20000000000 */
[----:B------:R-:W-:Y:S05]  /*15a0*/  @P0 BRA `(.L_x_52) ;  /* 0x0000000000040947 */ /* 0x000fea0003800000 */
[----:B------:R-:W-:-:S04]  /*15b0*/  DEPBAR.LE SB0, 0x0 ;  /* 0x000080000000791a */ /* 0x000fc80000000000 */
.L_x_52:
[----:B------:R-:W-:Y:S05]  /*15c0*/  WARPSYNC.ALL ;  /* 0x0000000000007948 */ /* 0x000fea0003800000 */
[----:B------:R-:W-:Y:S01]  /*15d0*/  NOP ;  /* 0x0000000000007918 */ /* 0x000fe20000000000 */
[----:B---3--:R-:W-:Y:S01]  /*15e0*/  BAR.SYNC.DEFER_BLOCKING 0x0 ;  /* 0x0000000000007b1d */ /* 0x008fe20000010000 */
[----:B--2---:R-:W-:Y:S01]  /*15f0*/  SHF.R.U32.HI R3, RZ, 0x5, R0 ;  /* 0x00000005ff037819 */ /* 0x004fe20000011600 */
[----:B------:R-:W-:Y:S01]  /*1600*/  USHF.L.U32 UR12, UR12, 0x8, URZ ;  /* 0x000000080c0c7899 */ /* 0x000fe200080006ff */
[----:B------:R-:W-:Y:S02]  /*1610*/  ISETP.GE.AND P0, PT, R12, 0x1, PT ;  /* 0x000000010c00780c */ /* 0x000fe40003f06270 */
[----:B------:R-:W-:Y:S01]  /*1620*/  R2UR UR9, R3 ;  /* 0x00000000030972ca */ /* 0x000fe200000e0000 */
[----:B------:R-:W-:Y:S01]  /*1630*/  VOTEU.ALL UP0, P3 ;  /* 0x0000000000ff7886 */ /* 0x000fe20001800000 */
[----:B------:R-:W-:Y:S01]  /*1640*/  UMOV UR4, 0x1 ;  /* 0x0000000100047882 */ /* 0x000fe20000000000 */
[----:B------:R-:W-:Y:S01]  /*1650*/  VOTEU.ALL UP1, P3 ;  /* 0x0000000000ff7886 */ /* 0x000fe20001820000 */
[----:B------:R-:W-:Y:S02]  /*1660*/  BSSY.RECONVERGENT B3, `(.L_x_53) ;  /* 0x000001a000037945 */ /* 0x000fe40003800200 */
[----:B------:R-:W-:-:S04]  /*1670*/  @!UP0 UIADD3 UR6, UPT, UPT, -UR4, 0x100000, URZ ;  /* 0x0010000004068890 */ /* 0x000fc8000fffe1ff */
[----:B------:R-:W-:Y:S02]  /*1680*/  @!UP0 USHF.L.U32 UR7, UR6, 0xb, URZ ;  /* 0x0000000b06078899 */ /* 0x000fe400080006ff */
[----:B------:R-:W-:Y:S02]  /*1690*/  @!UP0 USHF.L.U32 UR6, UR6, 0x1, URZ ;  /* 0x0000000106068899 */ /* 0x000fe400080006ff */
[----:B------:R-:W-:-:S04]  /*16a0*/  @!UP0 UIADD3 UR4, UPT, UPT, -UR4, 0x100000, URZ ;  /* 0x0010000004048890 */ /* 0x000fc8000fffe1ff */
[----:B------:R-:W-:Y:S02]  /*16b0*/  @!UP0 USHF.L.U32 UR5, UR4, 0xb, URZ ;  /* 0x0000000b04058899 */ /* 0x000fe400080006ff */
[----:B------:R-:W-:Y:S01]  /*16c0*/  @!UP0 USHF.L.U32 UR4, UR4, 0x1, URZ ;  /* 0x0000000104048899 */ /* 0x000fe200080006ff */
[----:B------:R-:W-:Y:S01]  /*16d0*/  VOTEU.ALL UP0, P3 ;  /* 0x0000000000ff7886 */ /* 0x000fe20001800000 */
[----:B------:R-:W2:Y:S04]  /*16e0*/  FENCE.VIEW.ASYNC.S ;  /* 0x00000000000073c6 */ /* 0x000ea80000000000 */
[----:B--2---:R2:W3:Y:S02]  /*16f0*/  @!UP0 SYNCS.EXCH.64 URZ, [UR8+0x18000], UR6 ;  /* 0x0180000608ff85b2 */ /* 0x0044e40008000100 */
[----:B--2---:R-:W-:-:S02]  /*1700*/  UIADD3 UR6, UPT, UPT, UR8, 0x18010, URZ ;  /* 0x0001801008067890 */ /* 0x004fc4000fffe0ff */
[----:B------:R-:W-:Y:S02]  /*1710*/  USHF.L.U32 UR7, UR13, 0x7, URZ ;  /* 0x000000070d077899 */ /* 0x000fe400080006ff */
[----:B------:R2:W3:Y:S02]  /*1720*/  @!UP1 SYNCS.EXCH.64 URZ, [UR8+0x18010], UR4 ;  /* 0x0180100408ff95b2 */ /* 0x0004e40008000100 */
[----:B---3--:R-:W-:Y:S06]  /*1730*/  BAR.SYNC.DEFER_BLOCKING 0x0 ;  /* 0x0000000000007b1d */ /* 0x008fec0000010000 */
[----:B------:R-:W-:Y:S05]  /*1740*/  @P3 BRA `(.L_x_54) ;  /* 0x00000000002c3947 */ /* 0x000fea0003800000 */
[----:B--2---:R-:W-:Y:S02]  /*1750*/  UMOV UR4, 0x1 ;  /* 0x0000000100047882 */ /* 0x004fe40000000000 */
[----:B------:R-:W-:-:S04]  /*1760*/  UIADD3 UR14, UPT, UPT, -UR4, 0x100000, URZ ;  /* 0x00100000040e7890 */ /* 0x000fc8000fffe1ff */
[----:B------:R-:W-:Y:S02]  /*1770*/  USHF.L.U32 UR15, UR14, 0xb, URZ ;  /* 0x0000000b0e0f7899 */ /* 0x000fe400080006ff */
[----:B------:R-:W-:Y:S02]  /*1780*/  USHF.L.U32 UR14, UR14, 0x1, URZ ;  /* 0x000000010e0e7899 */ /* 0x000fe400080006ff */
[----:B------:R-:W-:-:S04]  /*1790*/  UIADD3 UR4, UPT, UPT, -UR4, 0x100000, URZ ;  /* 0x0010000004047890 */ /* 0x000fc8000fffe1ff */
[----:B------:R-:W-:Y:S02]  /*17a0*/  USHF.L.U32 UR5, UR4, 0xb, URZ ;  /* 0x0000000b04057899 */ /* 0x000fe400080006ff */
[----:B------:R-:W-:Y:S01]  /*17b0*/  USHF.L.U32 UR4, UR4, 0x1, URZ ;  /* 0x0000000104047899 */ /* 0x000fe200080006ff */
[----:B------:R-:W2:Y:S03]  /*17c0*/  FENCE.VIEW.ASYNC.S ;  /* 0x00000000000073c6 */ /* 0x000ea60000000000 */
[----:B--2---:R3:W2:Y:S08]  /*17d0*/  SYNCS.EXCH.64 URZ, [UR8+0x18008], UR14 ;  /* 0x0180080e08ff75b2 */ /* 0x0046b00008000100 */
[----:B------:R3:W4:Y:S02]  /*17e0*/  SYNCS.EXCH.64 URZ, [UR8+0x18018], UR4 ;  /* 0x0180180408ff75b2 */ /* 0x0007240008000100 */
[----:B---3--:R-:W-:Y:S01]  /*17f0*/  NOP ;  /* 0x0000000000007918 */ /* 0x008fe20000000000 */
.L_x_54:
[----:B--2---:R-:W-:Y:S05]  /*1800*/  BSYNC.RECONVERGENT B3 ;  /* 0x0000000000037941 */ /* 0x004fea0003800200 */
.L_x_53:
[----:B------:R-:W-:Y:S05]  /*1810*/  @!P0 BRA `(.L_x_55) ;  /* 0x0000000800908947 */ /* 0x000fea0003800000 */
[----:B----4-:R-:W-:Y:S01]  /*1820*/  BAR.SYNC.DEFER_BLOCKING 0x0 ;  /* 0x0000000000007b1d */ /* 0x010fe20000010000 */
[----:B------:R-:W-:Y:S01]  /*1830*/  ELECT P1, URZ, PT ;  /* 0x0000000000ff782f */ /* 0x000fe20003820000 */
[----:B------:R-:W-:Y:S01]  /*1840*/  @!P3 IMAD.MOV.U32 R3, RZ, RZ, 0xc000 ;  /* 0x0000c000ff03b424 */ /* 0x000fe200078e00ff */
[----:B------:R-:W-:Y:S02]  /*1850*/  UIADD3 UR16, UPT, UPT, UR8, 0x10000, URZ ;  /* 0x0001000008107890 */ /* 0x000fe4000fffe0ff */
[----:B------:R-:W-:Y:S01]  /*1860*/  ISETP.LT.U32.AND P1, PT, R2, 0x20, P1 ;  /* 0x000000200200780c */ /* 0x000fe20000f21070 */
[----:B------:R-:W-:Y:S01]  /*1870*/  UMOV UR19, UR7 ;  /* 0x0000000700137c82 */ /* 0x000fe20008000000 */
[----:B------:R-:W-:Y:S01]  /*1880*/  ELECT P0, URZ, PT ;  /* 0x0000000000ff782f */ /* 0x000fe20003800000 */
[----:B------:R-:W-:-:S03]  /*1890*/  ULOP3.LUT UR4, UR9, 0x1, URZ, 0xc0, !UPT ;  /* 0x0000000109047892 */ /* 0x000fc6000f8ec0ff */
[----:B------:R-:W-:Y:S01]  /*18a0*/  ISETP.LT.U32.AND P0, PT, R2, 0x40, P0 ;  /* 0x000000400200780c */ /* 0x000fe20000701070 */
[----:B------:R-:W-:Y:S02]  /*18b0*/  ULEA UR28, UR4, UR8, 0xe ;  /* 0x00000008041c7291 */ /* 0x000fe4000f8e70ff */
[----:B------:R-:W-:-:S04]  /*18c0*/  ULEA UR30, UR4, UR12, 0x7 ;  /* 0x0000000c041e7291 */ /* 0x000fc8000f8e38ff */
[----:B------:R-:W-:Y:S01]  /*18d0*/  VOTEU.ANY UP0, P1 ;  /* 0x0000000000ff7886 */ /* 0x000fe20000800100 */
[----:B------:R-:W-:-:S04]  /*18e0*/  VOTEU.ANY UP2, P1 ;  /* 0x0000000000ff7886 */ /* 0x000fc80000840100 */
[----:B------:R-:W-:Y:S02]  /*18f0*/  @UP0 UIADD3 UR17, UPT, UPT, UR8, 0x18000, URZ ;  /* 0x0001800008110890 */ /* 0x000fe4000fffe0ff */
[----:B------:R2:W-:Y:S01]  /*1900*/  @!P3 SYNCS.ARRIVE.TRANS64 RZ, [UR8+0x18000], R3 ;  /* 0x01800003ffffb9a7 */ /* 0x0005e20008000008 */
[----:B------:R-:W-:Y:S01]  /*1910*/  @UP0 UMOV UR18, URZ ;  /* 0x000000ff00120c82 */ /* 0x000fe20008000000 */
[----:B------:R-:W-:Y:S01]  /*1920*/  BAR.SYNC.DEFER_BLOCKING 0x0 ;  /* 0x0000000000007b1d */ /* 0x000fe20000010000 */
[----:B------:R-:W-:-:S05]  /*1930*/  UISETP.NE.U32.AND UP0, UPT, UR9, URZ, UPT ;  /* 0x000000ff0900728c */ /* 0x000fca000bf05070 */
[----:B------:R-:W-:Y:S01]  /*1940*/  VOTEU.ANY UP1, P0 ;  /* 0x0000000000ff7886 */ /* 0x000fe20000020100 */
[----:B------:R-:W-:-:S04]  /*1950*/  VOTEU.ANY UP3, P0 ;  /* 0x0000000000ff7886 */ /* 0x000fc80000060100 */
[----:B------:R-:W-:Y:S01]  /*1960*/  @UP1 UIADD3 UR29, UPT, UPT, UR8, 0x18000, URZ ;  /* 0x00018000081d1890 */ /* 0x000fe2000fffe0ff */
[----:B------:R-:W-:Y:S01]  /*1970*/  @UP1 UMOV UR31, URZ ;  /* 0x000000ff001f1c82 */ /* 0x000fe20008000000 */
[----:B------:R2:W-:Y:S01]  /*1980*/  @UP2 UTMALDG.2D [UR16], [UR20] ;  /* 0x00000010140025b4 */ /* 0x0005e20008008000 */
[----:B------:R3:W-:Y:S06]  /*1990*/  MEMBAR.ALL.CTA ;  /* 0x0000000000007992 */ /* 0x0007ec0000008000 */
[----:B---3--:R-:W3:Y:S02]  /*19a0*/  FENCE.VIEW.ASYNC.S ;  /* 0x00000000000073c6 */ /* 0x008ee40000000000 */
[----:B---3--:R-:W-:Y:S06]  /*19b0*/  BAR.SYNC.DEFER_BLOCKING 0x0 ;  /* 0x0000000000007b1d */ /* 0x008fec0000010000 */
[----:B------:R2:W-:Y:S02]  /*19c0*/  @UP3 UTMALDG.2D [UR28], [UR22] ;  /* 0x0000001c160035b4 */ /* 0x0005e40008008000 */
[----:B------:R-:W-:Y:S06]  /*19d0*/  BAR.SYNC.DEFER_BLOCKING 0x0 ;  /* 0x0000000000007b1d */ /* 0x000fec0000010000 */
[----:B------:R-:W3:Y:S02]  /*19e0*/  SYNCS.PHASECHK.TRANS64.TRYWAIT P0, [UR8+0x18000], RZ ;  /* 0x018000ffff0075a7 */ /* 0x000ee40008001108 */
[----:B--23--:R-:W-:Y:S05]  /*19f0*/  @!P0 BRA `(.L_x_56) ;  /* 0x0000001400c08947 */ /* 0x00cfea0003800000 */
.L_x_70:
[----:B------:R-:W-:Y:S05]  /*1a00*/  BRA.U UP0, `(.L_x_57) ;  /* 0x0000000100787547 */ /* 0x000fea000b800000 */
[----:B------:R-:W-:Y:S02]  /*1a10*/  USHF.R.U32.HI UR14, URZ, 0x4, UR16 ;  /* 0x00000004ff0e7899 */ /* 0x000fe40008011610 */
[----:B------:R-:W-:Y:S02]  /*1a20*/  USHF.R.U32.HI UR13, URZ, 0x4, UR8 ;  /* 0x00000004ff0d7899 */ /* 0x000fe40008011608 */
[----:B------:R-:W-:Y:S02]  /*1a30*/  USGXT.U32 UR14, UR14, 0xe ;  /* 0x0000000e0e0e789a */ /* 0x000fe40008000000 */
[----:B------:R-:W-:Y:S02]  /*1a40*/  USGXT.U32 UR13, UR13, 0xe ;  /* 0x0000000e0d0d789a */ /* 0x000fe40008000000 */
[----:B------:R-:W-:Y:S02]  /*1a50*/  UIADD3 UR32, UP0, UPT, UR14, 0x2, URZ ;  /* 0x000000020e207890 */ /* 0x000fe4000ff1e0ff */
[----:B------:R-:W-:Y:S01]  /*1a60*/  UIADD3 UR30, UP1, UPT, UR13, 0x4000100, URZ ;  /* 0x040001000d1e7890 */ /* 0x000fe2000ff3e0ff */
[----:B------:R-:W-:Y:S01]  /*1a70*/  UMOV UR4, URZ ;  /* 0x000000ff00047c82 */ /* 0x000fe20008000000 */
[----:B------:R-:W-:Y:S01]  /*1a80*/  UMOV UR5, URZ ;  /* 0x000000ff00057c82 */ /* 0x000fe20008000000 */
[----:B------:R-:W-:-:S02]  /*1a90*/  UIADD3.X UR33, UPT, UPT, UR4, 0x40004040, URZ, UP0, !UPT ;  /* 0x4000404004217890 */ /* 0x000fc400087fe4ff */
[----:B------:R-:W-:Y:S02]  /*1aa0*/  UIADD3.X UR31, UPT, UPT, UR5, 0x40004040, URZ, UP1, !UPT ;  /* 0x40004040051f7890 */ /* 0x000fe40008ffe4ff */
[----:B------:R-:W-:Y:S02]  /*1ab0*/  ULOP3.LUT UR4, UR13, 0x4000000, URZ, 0xfc, !UPT ;  /* 0x040000000d047892 */ /* 0x000fe4000f8efcff */
[----:B------:R-:W-:Y:S02]  /*1ac0*/  UIADD3.64 UR16, UPT, UPT, UR32, 0x2, URZ ;  /* 0x0000000220107897 */ /* 0x000fe4000fffe0ff */
[----:B------:R-:W-:Y:S02]  /*1ad0*/  UIADD3.64 UR18, UPT, UPT, UR30, 0x100, URZ ;  /* 0x000001001e127897 */ /* 0x000fe4000fffe0ff */
[----:B------:R-:W-:Y:S02]  /*1ae0*/  UIADD3.64 UR26, UPT, UPT, UR32, 0x4, URZ ;  /* 0x00000004201a7897 */ /* 0x000fe4000fffe0ff */
[----:B------:R-:W-:Y:S01]  /*1af0*/  UIADD3.64 UR28, UPT, UPT, UR30, 0x200, URZ ;  /* 0x000002001e1c7897 */ /* 0x000fe2000fffe0ff */
[----:B------:R-:W-:Y:S01]  /*1b00*/  UMOV UR34, 0x0 ;  /* 0x0000000000227882 */ /* 0x000fe20000000000 */
[----:B------:R-:W-:Y:S01]  /*1b10*/  UMOV UR35, 0x8410010 ;  /* 0x0841001000237882 */ /* 0x000fe20000000000 */
[----:B------:R-:W-:Y:S01]  /*1b20*/  UMOV UR15, 0x40004040 ;  /* 0x40004040000f7882 */ /* 0x000fe20000000000 */
[----:B------:R-:W-:Y:S01]  /*1b30*/  UMOV UR5, 0x40004040 ;  /* 0x4000404000057882 */ /* 0x000fe20000000000 */
[----:B------:R-:W-:Y:S01]  /*1b40*/  UMOV UR36, 0x0 ;  /* 0x0000000000247882 */ /* 0x000fe20000000000 */
[----:B------:R-:W-:Y:S01]  /*1b50*/  UMOV UR37, 0x8410010 ;  /* 0x0841001000257882 */ /* 0x000fe20000000000 */
[----:B------:R-:W-:Y:S01]  /*1b60*/  UMOV UR38, 0x0 ;  /* 0x0000000000267882 */ /* 0x000fe20000000000 */
[----:B------:R-:W-:Y:S01]  /*1b70*/  UMOV UR39, 0x8410010 ;  /* 0x0841001000277882 */ /* 0x000fe20000000000 */
[----:B------:R2:W-:Y:S01]  /*1b80*/  UTCQMMA gdesc[UR14], gdesc[UR4], tmem[UR24], tmem[UR34], idesc[UR35], !UPT ;  /* 0x00ff22040e0075ea */ /* 0x0005e2000f800318 */
[----:B------:R-:W-:Y:S01]  /*1b90*/  UMOV UR40, 0x0 ;  /* 0x0000000000287882 */ /* 0x000fe20000000000 */
[----:B------:R-:W-:Y:S01]  /*1ba0*/  UMOV UR41, 0x8410010 ;  /* 0x0841001000297882 */ /* 0x000fe20000000000 */
[----:B------:R2:W-:Y:S01]  /*1bb0*/  UTCQMMA gdesc[UR32], gdesc[UR30], tmem[UR24], tmem[UR36], idesc[UR37], UPT ;  /* 0x00ff241e200075ea */ /* 0x0005e2000b800318 */
[----:B------:R2:W-:Y:S01]  /*1bc0*/  UTCQMMA gdesc[UR16], gdesc[UR18], tmem[UR24], tmem[UR38], idesc[UR39], UPT ;  /* 0x00ff2612100075ea */ /* 0x0005e2000b800318 */
[----:B------:R2:W-:Y:S01]  /*1bd0*/  UTCQMMA gdesc[UR26], gdesc[UR28], tmem[UR24], tmem[UR40], idesc[UR41], UPT ;  /* 0x00ff281c1a0075ea */ /* 0x0005e2000b800318 */
[----:B------:R-:W-:Y:S01]  /*1be0*/  NOP ;  /* 0x0000000000007918 */ /* 0x000fe20000000000 */
.L_x_57:
[----:B------:R-:W-:Y:S01]  /*1bf0*/  ELECT P0, URZ, PT ;  /* 0x0000000000ff782f */ /* 0x000fe20003800000 */
[----:B--2---:R-:W-:Y:S01]  /*1c00*/  UMOV UR4, UR6 ;  /* 0x0000000600047c82 */ /* 0x004fe20008000000 */
[----:B------:R-:W-:Y:S02]  /*1c10*/  UMOV UR5, URZ ;  /* 0x000000ff00057c82 */ /* 0x000fe40008000000 */
[----:B------:R-:W-:-:S13]  /*1c20*/  ISETP.LT.U32.AND P0, PT, R2, 0x20, P0 ;  /* 0x000000200200780c */ /* 0x000fda0000701070 */
[----:B------:R-:W-:Y:S01]  /*1c30*/  VOTEU.ANY UP0, P0 ;  /* 0x0000000000ff7886 */ /* 0x000fe20000000100 */
[----:B------:R-:W-:Y:S01]  /*1c40*/  VOTEU.ANY UP1, P0 ;  /* 0x0000000000ff7886 */ /* 0x000fe20000020100 */
[----:B------:R-:W-:-:S03]  /*1c50*/  ISETP.GE.U32.AND P0, PT, R12, 0x81, PT ;  /* 0x000000810c00780c */ /* 0x000fc60003f06070 */
[----:B------:R-:W-:Y:S02]  /*1c60*/  @UP0 UMOV UR4, UR4 ;  /* 0x0000000400040c82 */ /* 0x000fe40008000000 */
[----:B------:R2:W-:Y:S01]  /*1c70*/  @UP1 UTCBAR [UR4], URZ ;  /* 0x000000ff040013e9 */ /* 0x0005e200080000ff */
[----:B------:R-:W-:Y:S06]  /*1c80*/  BAR.SYNC.DEFER_BLOCKING 0x0 ;  /* 0x0000000000007b1d */ /* 0x000fec0000010000 */
[----:B------:R-:W3:Y:S02]  /*1c90*/  SYNCS.PHASECHK.TRANS64.TRYWAIT P1, [UR8+0x18010], RZ ;  /* 0x018010ffff0075a7 */ /* 0x000ee40008021108 */
[----:B--23--:R-:W-:Y:S05]  /*1ca0*/  @!P1 BRA `(.L_x_58) ;  /* 0x0000001400209947 */ /* 0x00cfea0003800000 */
.L_x_71:
[----:B------:R-:W-:Y:S01]  /*1cb0*/  IMAD.MOV.U32 R3, RZ, RZ, RZ ;  /* 0x000000ffff037224 */ /* 0x000fe200078e00ff */
[----:B------:R-:W-:Y:S06]  /*1cc0*/  @!P0 BRA `(.L_x_55) ;  /* 0x0000000400648947 */ /* 0x000fec0003800000 */
[----:B------:R-:W2:Y:S01]  /*1cd0*/  LDCU UR25, c[0x0][0x3a0] ;  /* 0x00007400ff1977ac */ /* 0x000ea20008000800 */
[----:B------:R-:W-:Y:S01]  /*1ce0*/  UMOV UR13, 0x1 ;  /* 0x00000001000d7882 */ /* 0x000fe20000000000 */
[----:B------:R-:W-:-:S05]  /*1cf0*/  UMOV UR6, 0x80 ;  /* 0x0000008000067882 */ /* 0x000fca0000000000 */
.L_x_62:
[----:B------:R-:W-:Y:S01]  /*1d00*/  BAR.SYNC.DEFER_BLOCKING 0x0 ;  /* 0x0000000000007b1d */ /* 0x000fe20000010000 */
[----:B------:R-:W-:Y:S01]  /*1d10*/  ULEA UR17, UR13, UR8, 0x3 ;  /* 0x000000080d117291 */ /* 0x000fe2000f8e18ff */
[----:B-----5:R-:W-:Y:S01]  /*1d20*/  @!P3 IMAD.MOV.U32 R4, RZ, RZ, 0xc000 ;  /* 0x0000c000ff04b424 */ /* 0x020fe200078e00ff */
[----:B------:R-:W-:Y:S01]  /*1d30*/  ELECT P1, URZ, PT ;  /* 0x0000000000ff782f */ /* 0x000fe20003820000 */
[----:B------:R-:W-:-:S03]  /*1d40*/  ULEA UR4, UR13, UR8, 0xe ;  /* 0x000000080d047291 */ /* 0x000fc6000f8e70ff */
[----:B------:R-:W-:Y:S02]  /*1d50*/  ISETP.LT.U32.AND P1, PT, R2, 0x20, P1 ;  /* 0x000000200200780c */ /* 0x000fe40000f21070 */
[----:B------:R-:W-:Y:S01]  /*1d60*/  ELECT P0, URZ, PT ;  /* 0x0000000000ff782f */ /* 0x000fe20003800000 */
[----:B------:R-:W-:-:S03]  /*1d70*/  UIADD3 UR4, UPT, UPT, UR4, 0x10000, URZ ;  /* 0x0001000004047890 */ /* 0x000fc6000fffe0ff */
[----:B------:R-:W-:Y:S01]  /*1d80*/  ISETP.LT.U32.AND P0, PT, R2, 0x40, P0 ;  /* 0x000000400200780c */ /* 0x000fe20000701070 */
[----:B------:R-:W-:Y:S02]  /*1d90*/  ULEA UR14, UR13, UR8, 0xf ;  /* 0x000000080d0e7291 */ /* 0x000fe4000f8e78ff */
[----:B------:R-:W-:Y:S01]  /*1da0*/  ULOP3.LUT UR15, UR9, 0x1, URZ, 0xc0, !UPT ;  /* 0x00000001090f7892 */ /* 0x000fe2000f8ec0ff */
[----:B------:R-:W-:-:S03]  /*1db0*/  UMOV UR31, UR6 ;  /* 0x00000006001f7c82 */ /* 0x000fc60008000000 */
[----:B------:R-:W-:Y:S01]  /*1dc0*/  ULEA UR28, UR15, UR14, 0xe ;  /* 0x0000000e0f1c7291 */ /* 0x000fe2000f8e70ff */
[----:B------:R-:W-:Y:S01]  /*1dd0*/  VOTEU.ANY UP0, P1 ;  /* 0x0000000000ff7886 */ /* 0x000fe20000800100 */
[----:B------:R-:W-:Y:S01]  /*1de0*/  ULEA UR30, UR15, UR12, 0x7 ;  /* 0x0000000c0f1e7291 */ /* 0x000fe2000f8e38ff */
[----:B------:R3:W-:Y:S03]  /*1df0*/  @!P3 SYNCS.ARRIVE.TRANS64 RZ, [UR17+0x18000], R4 ;  /* 0x01800004ffffb9a7 */ /* 0x0007e60008000011 */
[----:B------:R-:W-:Y:S01]  /*1e00*/  VOTEU.ANY UP1, P0 ;  /* 0x0000000000ff7886 */ /* 0x000fe20000020100 */
[----:B------:R-:W-:Y:S01]  /*1e10*/  @UP0 UIADD3 UR5, UPT, UPT, UR17, 0x18000, URZ ;  /* 0x0001800011050890 */ /* 0x000fe2000fffe0ff */
[----:B------:R-:W-:Y:S01]  /*1e20*/  VOTEU.ANY UP0, P1 ;  /* 0x0000000000ff7886 */ /* 0x000fe20000800100 */
[----:B------:R-:W-:Y:S02]  /*1e30*/  BAR.SYNC.DEFER_BLOCKING 0x0 ;  /* 0x0000000000007b1d */ /* 0x000fe40000010000 */
[----:B------:R-:W-:Y:S01]  /*1e40*/  @UP1 UIADD3 UR29, UPT, UPT, UR17, 0x18000, URZ ;  /* 0x00018000111d1890 */ /* 0x000fe2000fffe0ff */
[----:B---3--:R-:W-:-:S03]  /*1e50*/  IMAD.U32 R4, R3, -0x80000000, RZ ;  /* 0x8000000003047824 */ /* 0x008fc600078e00ff */
[----:B------:R-:W-:Y:S01]  /*1e60*/  VOTEU.ANY UP1, P0 ;  /* 0x0000000000ff7886 */ /* 0x000fe20000020100 */
[----:B------:R3:W-:Y:S01]  /*1e70*/  @UP0 UTMALDG.2D [UR4], [UR20] ;  /* 0x00000004140005b4 */ /* 0x0007e20008008000 */
[----:B------:R-:W-:Y:S01]  /*1e80*/  UISETP.NE.U32.AND UP0, UPT, UR9, URZ, UPT ;  /* 0x000000ff0900728c */ /* 0x000fe2000bf05070 */
[----:B------:R4:W-:Y:S06]  /*1e90*/  MEMBAR.ALL.CTA ;  /* 0x0000000000007992 */ /* 0x0009ec0000008000 */
[----:B----4-:R-:W4:Y:S02]  /*1ea0*/  FENCE.VIEW.ASYNC.S ;  /* 0x00000000000073c6 */ /* 0x010f240000000000 */
[----:B----4-:R-:W-:Y:S06]  /*1eb0*/  BAR.SYNC.DEFER_BLOCKING 0x0 ;  /* 0x0000000000007b1d */ /* 0x010fec0000010000 */
[----:B------:R3:W-:Y:S02]  /*1ec0*/  @UP1 UTMALDG.2D [UR28], [UR22] ;  /* 0x0000001c160015b4 */ /* 0x0007e40008008000 */
[----:B------:R-:W-:Y:S06]  /*1ed0*/  BAR.SYNC.DEFER_BLOCKING 0x0 ;  /* 0x0000000000007b1d */ /* 0x000fec0000010000 */
[----:B------:R-:W4:Y:S02]  /*1ee0*/  SYNCS.PHASECHK.TRANS64.TRYWAIT P0, [UR17+0x18000], R4 ;  /* 0x01800004ff0075a7 */ /* 0x000f240008001111 */
[----:B---34-:R-:W-:Y:S05]  /*1ef0*/  @!P0 BRA `(.L_x_59) ;  /* 0x0000001000988947 */ /* 0x018fea0003800000 */
.L_x_72:
        /* <DEDUP_REMOVED lines=11> */
[----:B------:R-:W-:Y:S02]  /*1fb0*/  UIADD3 UR28, UP0, UPT, UR18, 0x2, URZ ;  /* 0x00000002121c7890 */ /* 0x000fe4000ff1e0ff */
[----:B------:R-:W-:Y:S02]  /*1fc0*/  UIADD3 UR30, UP1, UPT, UR26, 0x100, URZ ;  /* 0x000001001a1e7890 */ /* 0x000fe4000ff3e0ff */
[----:B------:R-:W-:Y:S02]  /*1fd0*/  UIADD3 UR32, UP2, UPT, UR18, 0x4, URZ ;  /* 0x0000000412207890 */ /* 0x000fe4000ff5e0ff */
[----:B------:R-:W-:Y:S02]  /*1fe0*/  UIADD3 UR34, UP3, UPT, UR26, 0x200, URZ ;  /* 0x000002001a227890 */ /* 0x000fe4000ff7e0ff */
[----:B------:R-:W-:-:S02]  /*1ff0*/  ULOP3.LUT UR4, UR15, 0x4000000, URZ, 0xfc, !UPT ;  /* 0x040000000f047892 */ /* 0x000fc4000f8efcff */
[----:B------:R-:W-:Y:S02]  /*2000*/  UIADD3.X UR29, UPT, UPT, UR19, URZ, URZ, UP0, !UPT ;  /* 0x000000ff131d7290 */ /* 0x000fe400087fe4ff */
[----:B------:R-:W-:Y:S02]  /*2010*/  UIADD3.X UR31, UPT, UPT, UR27, URZ, URZ, UP1, !UPT ;  /* 0x000000ff1b1f7290 */ /* 0x000fe40008ffe4ff */
[----:B------:R-:W-:Y:S02]  /*2020*/  UIADD3.X UR33, UPT, UPT, UR19, URZ, URZ, UP2, !UPT ;  /* 0x000000ff13217290 */ /* 0x000fe400097fe4ff */
[----:B------:R-:W-:Y:S01]  /*2030*/  UIADD3.X UR35, UPT, UPT, UR27, URZ, URZ, UP3, !UPT ;  /* 0x000000ff1b237290 */ /* 0x000fe20009ffe4ff */
        /* <DEDUP_REMOVED lines=8> */
[----:B------:R3:W-:Y:S01]  /*20c0*/  UTCQMMA gdesc[UR14], gdesc[UR4], tmem[UR24], tmem[UR36], idesc[UR37], UPT ;  /* 0x00ff24040e0075ea */ /* 0x0007e2000b800318 */
[----:B------:R-:W-:Y:S01]  /*20d0*/  UMOV UR42, 0x0 ;  /* 0x00000000002a7882 */ /* 0x000fe20000000000 */
[----:B------:R-:W-:Y:S01]  /*20e0*/  UMOV UR43, 0x8410010 ;  /* 0x08410010002b7882 */ /* 0x000fe20000000000 */
[----:B------:R3:W-:Y:S01]  /*20f0*/  UTCQMMA gdesc[UR18], gdesc[UR26], tmem[UR24], tmem[UR38], idesc[UR39], UPT ;  /* 0x00ff261a120075ea */ /* 0x0007e2000b800318 */
[----:B------:R3:W-:Y:S01]  /*2100*/  UTCQMMA gdesc[UR28], gdesc[UR30], tmem[UR24], tmem[UR40], idesc[UR41], UPT ;  /* 0x00ff281e1c0075ea */ /* 0x0007e2000b800318 */
[----:B------:R3:W-:Y:S01]  /*2110*/  UTCQMMA gdesc[UR32], gdesc[UR34], tmem[UR24], tmem[UR42], idesc[UR43], UPT ;  /* 0x00ff2a22200075ea */ /* 0x0007e2000b800318 */
[----:B------:R-:W-:Y:S01]  /*2120*/  NOP ;  /* 0x0000000000007918 */ /* 0x000fe20000000000 */
.L_x_60:
[----:B------:R-:W-:Y:S01]  /*2130*/  ELECT P0, URZ, PT ;  /* 0x0000000000ff782f */ /* 0x000fe20003800000 */
[----:B---3--:R-:W-:-:S03]  /*2140*/  UIADD3 UR4, UPT, UPT, UR17, 0x18010, URZ ;  /* 0x0001801011047890 */ /* 0x008fc6000fffe0ff */
[----:B------:R-:W-:Y:S01]  /*2150*/  ISETP.LT.U32.AND P0, PT, R2, 0x20, P0 ;  /* 0x000000200200780c */ /* 0x000fe20000701070 */
[----:B------:R-:W-:-:S12]  /*2160*/  UMOV UR5, URZ ;  /* 0x000000ff00057c82 */ /* 0x000fd80008000000 */
[----:B------:R-:W-:Y:S01]  /*2170*/  VOTEU.ANY UP0, P0 ;  /* 0x0000000000ff7886 */ /* 0x000fe20000000100 */
[----:B------:R-:W-:-:S04]  /*2180*/  VOTEU.ANY UP1, P0 ;  /* 0x0000000000ff7886 */ /* 0x000fc80000020100 */
[----:B------:R-:W-:Y:S02]  /*2190*/  @UP0 UMOV UR4, UR4 ;  /* 0x0000000400040c82 */ /* 0x000fe40008000000 */
[----:B------:R3:W-:Y:S01]  /*21a0*/  @UP1 UTCBAR [UR4], URZ ;  /* 0x000000ff040013e9 */ /* 0x0007e200080000ff */
[----:B------:R-:W-:Y:S06]  /*21b0*/  BAR.SYNC.DEFER_BLOCKING 0x0 ;  /* 0x0000000000007b1d */ /* 0x000fec0000010000 */
[----:B------:R-:W4:Y:S02]  /*21c0*/  SYNCS.PHASECHK.TRANS64.TRYWAIT P0, [UR17+0x18010], R4 ;  /* 0x01801004ff0075a7 */ /* 0x000f240008001111 */
[----:B---34-:R-:W-:Y:S05]  /*21d0*/  @!P0 BRA `(.L_x_61) ;  /* 0x0000000c00ec8947 */ /* 0x018fea0003800000 */
.L_x_73:
[----:B------:R-:W-:Y:S02]  /*21e0*/  UIADD3 UR13, UPT, UPT, UR13, 0x1, URZ ;  /* 0x000000010d0d7890 */ /* 0x000fe4000fffe0ff */
[----:B------:R-:W-:Y:S02]  /*21f0*/  UIADD3 UR6, UPT, UPT, UR6, 0x80, URZ ;  /* 0x0000008006067890 */ /* 0x000fe4000fffe0ff */
[----:B------:R-:W-:-:S04]  /*2200*/  UISETP.NE.U32.AND UP0, UPT, UR13, 0x2, UPT ;  /* 0x000000020d00788c */ /* 0x000fc8000bf05070 */
[----:B------:R-:W-:Y:S02]  /*2210*/  USEL UR13, UR13, URZ, UP0 ;  /* 0x000000ff0d0d7287 */ /* 0x000fe40008000000 */
[----:B------:R-:W-:Y:S02]  /*2220*/  USEL UR4, URZ, 0x1, UP0 ;  /* 0x00000001ff047887 */ /* 0x000fe40008000000 */
[----:B--2---:R-:W-:-:S04]  /*2230*/  UISETP.GE.AND UP0, UPT, UR6, UR25, UPT ;  /* 0x000000190600728c */ /* 0x004fc8000bf06270 */
[----:B------:R-:W-:-:S05]  /*2240*/  LOP3.LUT R3, R3, UR4, RZ, 0x3c, !PT ;  /* 0x0000000403037c12 */ /* 0x000fca000f8e3cff */
[----:B------:R-:W-:Y:S05]  /*2250*/  BRA.U !UP0, `(.L_x_62) ;  /* 0xfffffff908a87547 */ /* 0x000fea000b83ffff */
.L_x_55:
[----:B----4-:R-:W-:Y:S06]  /*2260*/  BAR.SYNC.DEFER_BLOCKING 0x0 ;  /* 0x0000000000007b1d */ /* 0x010fec0000010000 */
[----:B------:R-:W-:Y:S04]  /*2270*/  BSSY.RECONVERGENT B3, `(.L_x_63) ;  /* 0x0000004000037945 */ /* 0x000fe80003800200 */
[----:B------:R-:W-:Y:S05]  /*2280*/  @P3 BRA `(.L_x_64) ;  /* 0x0000000000083947 */ /* 0x000fea0003800000 */
[----:B------:R-:W2:Y:S02]  /*2290*/  SYNCS.CCTL.IV [UR8+0x18000] ;  /* 0x01800000ff0079b1 */ /* 0x000ea40008000008 */
[----:B--2---:R-:W2:Y:S02]  /*22a0*/  SYNCS.CCTL.IV [UR8+0x18010] ;  /* 0x01801000ff0079b1 */ /* 0x004ea40008000008 */
.L_x_64:
[----:B------:R-:W-:Y:S05]  /*22b0*/  BSYNC.RECONVERGENT B3 ;  /* 0x0000000000037941 */ /* 0x000fea0003800200 */
.L_x_63:
[----:B--2---:R-:W-:Y:S06]  /*22c0*/  BAR.SYNC.DEFER_BLOCKING 0x0 ;  /* 0x0000000000007b1d */ /* 0x004fec0000010000 */
[----:B------:R-:W-:Y:S04]  /*22d0*/  BSSY.RECONVERGENT B3, `(.L_x_65) ;  /* 0x0000004000037945 */ /* 0x000fe80003800200 */
[----:B------:R-:W-:Y:S05]  /*22e0*/  @P3 BRA `(.L_x_66) ;  /* 0x0000000000083947 */ /* 0x000fea0003800000 */
[----:B------:R-:W2:Y:S02]  /*22f0*/  SYNCS.CCTL.IV [UR8+0x18008] ;  /* 0x01800800ff0079b1 */ /* 0x000ea40008000008 */
[----:B--2---:R-:W2:Y:S02]  /*2300*/  SYNCS.CCTL.IV [UR8+0x18018] ;  /* 0x01801800ff0079b1 */ /* 0x004ea40008000008 */
.L_x_66:
[----:B------:R-:W-:Y:S05]  /*2310*/  BSYNC.RECONVERGENT B3 ;  /* 0x0000000000037941 */ /* 0x000fea0003800200 */
.L_x_65:
[----:B------:R-:W-:Y:S01]  /*2320*/  USHF.L.U32 UR4, UR9, 0x15, URZ ;  /* 0x0000001509047899 */ /* 0x000fe200080006ff */
[----:B------:R-:W-:Y:S01]  /*2330*/  IMAD.SHL.U32 R3, R0, 0x80, RZ ;  /* 0x0000008000037824 */ /* 0x000fe200078e00ff */
[----:B------:R-:W-:Y:S02]  /*2340*/  ELECT P0, URZ, PT ;  /* 0x0000000000ff782f */ /* 0x000fe40003800000 */
[----:B------:R-:W-:Y:S02]  /*2350*/  ULOP3.LUT UR4, UR4, 0x600000, URZ, 0xc0, !UPT ;  /* 0x0060000004047892 */ /* 0x000fe4000f8ec0ff */
[----:B------:R-:W-:Y:S01]  /*2360*/  ISETP.LT.U32.AND P0, PT, R2, 0x40, P0 ;  /* 0x000000400200780c */ /* 0x000fe20000701070 */
[----:B------:R-:W-:Y:S02]  /*2370*/  ULOP3.LUT UR9, UR9, 0x1, URZ, 0xc0, !UPT ;  /* 0x0000000109097892 */ /* 0x000fe4000f8ec0ff */
[----:B------:R-:W-:Y:S02]  /*2380*/  UIADD3 UR4, UPT, UPT, UR24, UR4, URZ ;  /* 0x0000000418047290 */ /* 0x000fe4000fffe0ff */
[----:B------:R-:W-:Y:S01]  /*2390*/  ULEA UR5, UR9, UR12, 0x7 ;  /* 0x0000000c09057291 */ /* 0x000fe2000f8e38ff */
[----:B------:R-:W-:-:S06]  /*23a0*/  UMOV UR6, UR7 ;  /* 0x0000000700067c82 */ /* 0x000fcc0008000000 */
[----:B------:R-:W3:Y:S01]  /*23b0*/  LDTM.x64 R100, tmem[UR4] ;  /* 0x00000004006479ee */ /* 0x000ee20008340000 */
[----:B------:R-:W-:Y:S01]  /*23c0*/  VOTEU.ANY UP1, P0 ;  /* 0x0000000000ff7886 */ /* 0x000fe20000020100 */
[----:B------:R-:W-:Y:S01]  /*23d0*/  VOTEU.ANY UP0, P0 ;  /* 0x0000000000ff7886 */ /* 0x000fe20000000100 */
[----:B---3--:R-:W-:Y:S02]  /*23e0*/  F2FP.SATFINITE.E4M3.F32.PACK_AB_MERGE_C R102, R103, R102, RZ ;  /* 0x000000666766723e */ /* 0x008fe400048070ff */
[----:B------:R-:W-:Y:S02]  /*23f0*/  F2FP.SATFINITE.E4M3.F32.PACK_AB_MERGE_C R106, R107, R106, RZ ;  /* 0x0000006a6b6a723e */ /* 0x000fe400048070ff */
[----:B------:R-:W-:Y:S02]  /*2400*/  F2FP.SATFINITE.E4M3.F32.PACK_AB_MERGE_C R164, R101, R100, R102 ;  /* 0x0000006465a4723e */ /* 0x000fe40004807066 */
[----:B------:R-:W3:Y:S01]  /*2410*/  LDTM.x64 R40, tmem[UR4+0x40] ;  /* 0x00004004002879ee */ /* 0x000ee20008340000 */
[----:B------:R-:W-:-:S02]  /*2420*/  F2FP.SATFINITE.E4M3.F32.PACK_AB_MERGE_C R110, R111, R110, RZ ;  /* 0x0000006e6f6e723e */ /* 0x000fc400048070ff */
[----:B------:R-:W-:Y:S02]  /*2430*/  F2FP.SATFINITE.E4M3.F32.PACK_AB_MERGE_C R114, R115, R114, RZ ;  /* 0x000000727372723e */ /* 0x000fe400048070ff */
[----:B------:R-:W-:Y:S02]  /*2440*/  F2FP.SATFINITE.E4M3.F32.PACK_AB_MERGE_C R165, R105, R104, R106 ;  /* 0x0000006869a5723e */ /* 0x000fe4000480706a */
[----:B------:R-:W-:Y:S02]  /*2450*/  F2FP.SATFINITE.E4M3.F32.PACK_AB_MERGE_C R166, R109, R108, R110 ;  /* 0x0000006c6da6723e */ /* 0x000fe4000480706e */
[----:B------:R-:W-:Y:S02]  /*2460*/  F2FP.SATFINITE.E4M3.F32.PACK_AB_MERGE_C R167, R113, R112, R114 ;  /* 0x0000007071a7723e */ /* 0x000fe40004807072 */
[----:B------:R-:W-:Y:S02]  /*2470*/  F2FP.SATFINITE.E4M3.F32.PACK_AB_MERGE_C R118, R119, R118, RZ ;  /* 0x000000767776723e */ /* 0x000fe400048070ff */
[----:B------:R-:W-:-:S02]  /*2480*/  F2FP.SATFINITE.E4M3.F32.PACK_AB_MERGE_C R122, R123, R122, RZ ;  /* 0x0000007a7b7a723e */ /* 0x000fc400048070ff */
[----:B------:R-:W-:Y:S02]  /*2490*/  F2FP.SATFINITE.E4M3.F32.PACK_AB_MERGE_C R126, R127, R126, RZ ;  /* 0x0000007e7f7e723e */ /* 0x000fe400048070ff */
[----:B------:R-:W-:Y:S02]  /*24a0*/  F2FP.SATFINITE.E4M3.F32.PACK_AB_MERGE_C R119, R131, R130, RZ ;  /* 0x000000828377723e */ /* 0x000fe400048070ff */
[----:B------:R-:W-:Y:S02]  /*24b0*/  F2FP.SATFINITE.E4M3.F32.PACK_AB_MERGE_C R134, R135, R134, RZ ;  /* 0x000000868786723e */ /* 0x000fe400048070ff */
[----:B------:R-:W-:Y:S02]  /*24c0*/  F2FP.SATFINITE.E4M3.F32.PACK_AB_MERGE_C R138, R139, R138, RZ ;  /* 0x0000008a8b8a723e */ /* 0x000fe400048070ff */
[----:B------:R-:W-:Y:S02]  /*24d0*/  F2FP.SATFINITE.E4M3.F32.PACK_AB_MERGE_C R142, R143, R142, RZ ;  /* 0x0000008e8f8e723e */ /* 0x000fe400048070ff */
[----:B---3--:R-:W-:-:S02]  /*24e0*/  F2FP.SATFINITE.E4M3.F32.PACK_AB_MERGE_C R42, R43, R42, RZ ;  /* 0x0000002a2b2a723e */ /* 0x008fc400048070ff */
[----:B------:R-:W-:Y:S02]  /*24f0*/  F2FP.SATFINITE.E4M3.F32.PACK_AB_MERGE_C R46, R47, R46, RZ ;  /* 0x0000002e2f2e723e */ /* 0x000fe400048070ff */
[----:B------:R-:W-:Y:S02]  /*2500*/  F2FP.SATFINITE.E4M3.F32.PACK_AB_MERGE_C R50, R51, R50, RZ ;  /* 0x000000323332723e */ /* 0x000fe400048070ff */
[----:B------:R-:W-:Y:S02]  /*2510*/  F2FP.SATFINITE.E4M3.F32.PACK_AB_MERGE_C R54, R55, R54, RZ ;  /* 0x000000363736723e */ /* 0x000fe400048070ff */
[----:B------:R-:W-:Y:S02]  /*2520*/  F2FP.SATFINITE.E4M3.F32.PACK_AB_MERGE_C R58, R59, R58, RZ ;  /* 0x0000003a3b3a723e */ /* 0x000fe400048070ff */
[----:B------:R-:W-:Y:S02]  /*2530*/  F2FP.SATFINITE.E4M3.F32.PACK_AB_MERGE_C R62, R63, R62, RZ ;  /* 0x0000003e3f3e723e */ /* 0x000fe400048070ff */
[----:B------:R-:W-:-:S02]  /*2540*/  F2FP.SATFINITE.E4M3.F32.PACK_AB_MERGE_C R66, R67, R66, RZ ;  /* 0x000000424342723e */ /* 0x000fc400048070ff */
[----:B------:R-:W-:Y:S02]  /*2550*/  F2FP.SATFINITE.E4M3.F32.PACK_AB_MERGE_C R70, R71, R70, RZ ;  /* 0x000000464746723e */ /* 0x000fe400048070ff */
[----:B------:R-:W-:Y:S02]  /*2560*/  F2FP.SATFINITE.E4M3.F32.PACK_AB_MERGE_C R74, R75, R74, RZ ;  /* 0x0000004a4b4a723e */ /* 0x000fe400048070ff */
[----:B------:R-:W-:Y:S02]  /*2570*/  F2FP.SATFINITE.E4M3.F32.PACK_AB_MERGE_C R104, R41, R40, R42 ;  /* 0x000000282968723e */ /* 0x000fe4000480702a */
[----:B------:R-:W-:Y:S02]  /*2580*/  F2FP.SATFINITE.E4M3.F32.PACK_AB_MERGE_C R105, R45, R44, R46 ;  /* 0x0000002c2d69723e */ /* 0x000fe4000480702e */
[----:B------:R-:W-:Y:S02]  /*2590*/  F2FP.SATFINITE.E4M3.F32.PACK_AB_MERGE_C R106, R49, R48, R50 ;  /* 0x00000030316a723e */ /* 0x000fe40004807032 */
[----:B------:R-:W-:-:S02]  /*25a0*/  F2FP.SATFINITE.E4M3.F32.PACK_AB_MERGE_C R107, R53, R52, R54 ;  /* 0x00000034356b723e */ /* 0x000fc40004807036 */
[----:B------:R-:W-:Y:S02]  /*25b0*/  F2FP.SATFINITE.E4M3.F32.PACK_AB_MERGE_C R108, R57, R56, R58 ;  /* 0x00000038396c723e */ /* 0x000fe4000480703a */
[----:B------:R-:W-:Y:S02]  /*25c0*/  F2FP.SATFINITE.E4M3.F32.PACK_AB_MERGE_C R109, R61, R60, R62 ;  /* 0x0000003c3d6d723e */ /* 0x000fe4000480703e */
[----:B------:R-:W-:Y:S02]  /*25d0*/  F2FP.SATFINITE.E4M3.F32.PACK_AB_MERGE_C R110, R65, R64, R66 ;  /* 0x00000040416e723e */ /* 0x000fe40004807042 */
[----:B------:R-:W-:Y:S02]  /*25e0*/  F2FP.SATFINITE.E4M3.F32.PACK_AB_MERGE_C R111, R69, R68, R70 ;  /* 0x00000044456f723e */ /* 0x000fe40004807046 */
[----:B------:R-:W-:Y:S02]  /*25f0*/  F2FP.SATFINITE.E4M3.F32.PACK_AB_MERGE_C R112, R73, R72, R74 ;  /* 0x000000484970723e */ /* 0x000fe4000480704a */
[----:B------:R-:W3:Y:S01]  /*2600*/  LDTM.x64 R12, tmem[UR4+0x80] ;  /* 0x00008004000c79ee */ /* 0x000ee20008340000 */
[----:B------:R-:W-:-:S02]  /*2610*/  F2FP.SATFINITE.E4M3.F32.PACK_AB_MERGE_C R90, R91, R90, RZ ;  /* 0x0000005a5b5a723e */ /* 0x000fc400048070ff */
[----:B------:R-:W-:Y:S02]  /*2620*/  F2FP.SATFINITE.E4M3.F32.PACK_AB_MERGE_C R78, R79, R78, RZ ;  /* 0x0000004e4f4e723e */ /* 0x000fe400048070ff */
[----:B------:R-:W-:Y:S02]  /*2630*/  F2FP.SATFINITE.E4M3.F32.PACK_AB_MERGE_C R82, R83, R82, RZ ;  /* 0x000000525352723e */ /* 0x000fe400048070ff */
[----:B------:R-:W-:Y:S02]  /*2640*/  F2FP.SATFINITE.E4M3.F32.PACK_AB_MERGE_C R86, R87, R86, RZ ;  /* 0x000000565756723e */ /* 0x000fe400048070ff */
[----:B------:R-:W-:Y:S02]  /*2650*/  F2FP.SATFINITE.E4M3.F32.PACK_AB_MERGE_C R94, R95, R94, RZ ;  /* 0x0000005e5f5e723e */ /* 0x000fe400048070ff */
[----:B------:R-:W-:Y:S02]  /*2660*/  F2FP.SATFINITE.E4M3.F32.PACK_AB_MERGE_C R88, R89, R88, R90 ;  /* 0x000000585958723e */ /* 0x000fe4000480705a */
[----:B------:R-:W-:-:S02]  /*2670*/  F2FP.SATFINITE.E4M3.F32.PACK_AB_MERGE_C R113, R77, R76, R78 ;  /* 0x0000004c4d71723e */ /* 0x000fc4000480704e */
[----:B------:R-:W-:Y:S02]  /*2680*/  F2FP.SATFINITE.E4M3.F32.PACK_AB_MERGE_C R114, R81, R80, R82 ;  /* 0x000000505172723e */ /* 0x000fe40004807052 */
[----:B------:R-:W-:Y:S02]  /*2690*/  F2FP.SATFINITE.E4M3.F32.PACK_AB_MERGE_C R115, R85, R84, R86 ;  /* 0x000000545573723e */ /* 0x000fe40004807056 */
[----:B------:R-:W-:Y:S02]  /*26a0*/  F2FP.SATFINITE.E4M3.F32.PACK_AB_MERGE_C R89, R93, R92, R94 ;  /* 0x0000005c5d59723e */ /* 0x000fe4000480705e */
        /* <DEDUP_REMOVED lines=11> */
[----:B------:R-:W-:Y:S02]  /*2760*/  F2FP.SATFINITE.E4M3.F32.PACK_AB_MERGE_C R50, R51, R50, RZ ;  /* 0x000000323332723e */ /* 0x000fe400048070ff */
[----:B------:R-:W-:Y:S02]  /*2770*/  F2FP.SATFINITE.E4M3.F32.PACK_AB_MERGE_C R54, R55, R54, RZ ;  /* 0x000000363736723e */ /* 0x000fe400048070ff */
[----:B------:R-:W-:Y:S02]  /*2780*/  F2FP.SATFINITE.E4M3.F32.PACK_AB_MERGE_C R58, R59, R58, RZ ;  /* 0x0000003a3b3a723e */ /* 0x000fe400048070ff */
[----:B------:R-:W-:-:S02]  /*2790*/  F2FP.SATFINITE.E4M3.F32.PACK_AB_MERGE_C R62, R63, R62, RZ ;  /* 0x0000003e3f3e723e */ /* 0x000fc400048070ff */
[----:B------:R-:W-:Y:S02]  /*27a0*/  F2FP.SATFINITE.E4M3.F32.PACK_AB_MERGE_C R66, R67, R66, RZ ;  /* 0x000000424342723e */ /* 0x000fe400048070ff */
[----:B------:R-:W-:Y:S02]  /*27b0*/  F2FP.SATFINITE.E4M3.F32.PACK_AB_MERGE_C R76, R13, R12, R14 ;  /* 0x0000000c0d4c723e */ /* 0x000fe4000480700e */
        /* <DEDUP_REMOVED lines=13> */
[----:B-----5:R-:W3:Y:S01]  /*2890*/  LDTM.x64 R4, tmem[UR4+0xc0] ;  /* 0x0000c004000479ee */ /* 0x020ee20008340000 */
[----:B------:R-:W-:Y:S01]  /*28a0*/  F2FP.SATFINITE.E4M3.F32.PACK_AB_MERGE_C R70, R71, R70, RZ ;  /* 0x000000464746723e */ /* 0x000fe200048070ff */
[----:B------:R-:W-:Y:S01]  /*28b0*/  NOP ;  /* 0x0000000000007918 */ /* 0x000fe20000000000 */
[----:B------:R-:W-:Y:S01]  /*28c0*/  F2FP.SATFINITE.E4M3.F32.PACK_AB_MERGE_C R154, R155, R154, RZ ;  /* 0x0000009a9b9a723e */ /* 0x000fe200048070ff */
[----:B------:R-:W-:Y:S01]  /*28d0*/  ULEA UR4, UR9, UR8, 0xe ;  /* 0x0000000809047291 */ /* 0x000fe2000f8e70ff */
[----:B------:R-:W-:Y:S01]  /*28e0*/  F2FP.SATFINITE.E4M3.F32.PACK_AB_MERGE_C R94, R69, R68, R70 ;  /* 0x00000044455e723e */ /* 0x000fe20004807046 */
[----:B------:R-:W-:Y:S01]  /*28f0*/  IMAD.SHL.U32 R69, R0, 0x10, RZ ;  /* 0x0000001000457824 */ /* 0x000fe200078e00ff */
[----:B------:R-:W-:-:S02]  /*2900*/  LOP3.LUT R0, R3, 0x3f80, RZ, 0xc0, !PT ;  /* 0x00003f8003007812 */ /* 0x000fc400078ec0ff */
[----:B------:R-:W-:Y:S02]  /*2910*/  F2FP.SATFINITE.E4M3.F32.PACK_AB_MERGE_C R158, R159, R158, RZ ;  /* 0x0000009e9f9e723e */ /* 0x000fe400048070ff */
[----:B------:R-:W-:Y:S02]  /*2920*/  LOP3.LUT R0, R0, 0x70, R69, 0xf8, !PT ;  /* 0x0000007000007812 */ /* 0x000fe400078ef845 */
[----:B------:R-:W-:Y:S02]  /*2930*/  F2FP.SATFINITE.E4M3.F32.PACK_AB_MERGE_C R151, R163, R162, RZ ;  /* 0x000000a2a397723e */ /* 0x000fe400048070ff */
[----:B------:R-:W-:Y:S01]  /*2940*/  F2FP.SATFINITE.E4M3.F32.PACK_AB_MERGE_C R74, R75, R74, RZ ;  /* 0x0000004a4b4a723e */ /* 0x000fe200048070ff */
[----:B--2---:R-:W-:Y:S01]  /*2950*/  STS.128 [R0+UR8], R164 ;  /* 0x000000a400007988 */ /* 0x004fe20008000c08 */
[----:B------:R-:W-:Y:S02]  /*2960*/  F2FP.SATFINITE.E4M3.F32.PACK_AB_MERGE_C R116, R117, R116, R118 ;  /* 0x000000747574723e */ /* 0x000fe40004807076 */
[----:B------:R-:W-:Y:S01]  /*2970*/  F2FP.SATFINITE.E4M3.F32.PACK_AB_MERGE_C R117, R121, R120, R122 ;  /* 0x000000787975723e */ /* 0x000fe2000480707a */
[----:B------:R2:W-:Y:S01]  /*2980*/  STS.128 [R0+UR8+0x4000], R76 ;  /* 0x0040004c00007988 */ /* 0x0005e20008000c08 */
[----:B------:R-:W-:-:S02]  /*2990*/  F2FP.SATFINITE.E4M3.F32.PACK_AB_MERGE_C R118, R125, R124, R126 ;  /* 0x0000007c7d76723e */ /* 0x000fc4000480707e */
[----:B------:R-:W-:Y:S02]  /*29a0*/  F2FP.SATFINITE.E4M3.F32.PACK_AB_MERGE_C R119, R129, R128, R119 ;  /* 0x000000808177723e */ /* 0x000fe40004807077 */
[----:B---3--:R-:W-:Y:S02]  /*29b0*/  F2FP.SATFINITE.E4M3.F32.PACK_AB_MERGE_C R6, R7, R6, RZ ;  /* 0x000000060706723e */ /* 0x008fe400048070ff */
[----:B------:R-:W-:Y:S02]  /*29c0*/  F2FP.SATFINITE.E4M3.F32.PACK_AB_MERGE_C R10, R11, R10, RZ ;  /* 0x0000000a0b0a723e */ /* 0x000fe400048070ff */
[----:B------:R-:W-:Y:S02]  /*29d0*/  F2FP.SATFINITE.E4M3.F32.PACK_AB_MERGE_C R14, R15, R14, RZ ;  /* 0x0000000e0f0e723e */ /* 0x000fe400048070ff */
[----:B------:R-:W-:Y:S02]  /*29e0*/  F2FP.SATFINITE.E4M3.F32.PACK_AB_MERGE_C R7, R19, R18, RZ ;  /* 0x000000121307723e */ /* 0x000fe400048070ff */
[----:B------:R-:W-:-:S02]  /*29f0*/  F2FP.SATFINITE.E4M3.F32.PACK_AB_MERGE_C R22, R23, R22, RZ ;  /* 0x000000161716723e */ /* 0x000fc400048070ff */
[----:B------:R-:W-:Y:S02]  /*2a00*/  F2FP.SATFINITE.E4M3.F32.PACK_AB_MERGE_C R132, R133, R132, R134 ;  /* 0x000000848584723e */ /* 0x000fe40004807086 */
[----:B------:R-:W-:Y:S02]  /*2a10*/  F2FP.SATFINITE.E4M3.F32.PACK_AB_MERGE_C R26, R27, R26, RZ ;  /* 0x0000001a1b1a723e */ /* 0x000fe400048070ff */
[----:B------:R-:W-:Y:S02]  /*2a20*/  F2FP.SATFINITE.E4M3.F32.PACK_AB_MERGE_C R30, R31, R30, RZ ;  /* 0x0000001e1f1e723e */ /* 0x000fe400048070ff */
[----:B------:R-:W-:Y:S02]  /*2a30*/  F2FP.SATFINITE.E4M3.F32.PACK_AB_MERGE_C R23, R35, R34, RZ ;  /* 0x000000222317723e */ /* 0x000fe400048070ff */
[----:B------:R-:W-:Y:S02]  /*2a40*/  F2FP.SATFINITE.E4M3.F32.PACK_AB_MERGE_C R38, R39, R38, RZ ;  /* 0x000000262726723e */ /* 0x000fe400048070ff */
[----:B------:R-:W-:-:S02]  /*2a50*/  F2FP.SATFINITE.E4M3.F32.PACK_AB_MERGE_C R4, R5, R4, R6 ;  /* 0x000000040504723e */ /* 0x000fc40004807006 */
[----:B------:R-:W-:Y:S02]  /*2a60*/  LOP3.LUT R2, R0, 0x10, RZ, 0x3c, !PT ;  /* 0x0000001000027812 */ /* 0x000fe400078e3cff */
[----:B------:R-:W-:Y:S02]  /*2a70*/  F2FP.SATFINITE.E4M3.F32.PACK_AB_MERGE_C R133, R137, R136, R138 ;  /* 0x000000888985723e */ /* 0x000fe4000480708a */
[----:B------:R-:W-:Y:S01]  /*2a80*/  F2FP.SATFINITE.E4M3.F32.PACK_AB_MERGE_C R134, R141, R140, R142 ;  /* 0x0000008c8d86723e */ /* 0x000fe2000480708e */
[----:B------:R3:W-:Y:S01]  /*2a90*/  STS.128 [R2+UR8], R116 ;  /* 0x0000007402007988 */ /* 0x0007e20008000c08 */
[----:B------:R-:W-:Y:S02]  /*2aa0*/  F2FP.SATFINITE.E4M3.F32.PACK_AB_MERGE_C R135, R145, R144, R135 ;  /* 0x000000909187723e */ /* 0x000fe40004807087 */
[----:B------:R-:W-:Y:S01]  /*2ab0*/  F2FP.SATFINITE.E4M3.F32.PACK_AB_MERGE_C R148, R149, R148, R150 ;  /* 0x000000949594723e */ /* 0x000fe20004807096 */
[----:B------:R3:W-:Y:S01]  /*2ac0*/  STS.128 [R2+UR8+0x4000], R80 ;  /* 0x0040005002007988 */ /* 0x0007e20008000c08 */
[----:B------:R-:W-:-:S02]  /*2ad0*/  F2FP.SATFINITE.E4M3.F32.PACK_AB_MERGE_C R42, R43, R42, RZ ;  /* 0x0000002a2b2a723e */ /* 0x000fc400048070ff */
[----:B------:R-:W-:Y:S02]  /*2ae0*/  F2FP.SATFINITE.E4M3.F32.PACK_AB_MERGE_C R46, R47, R46, RZ ;  /* 0x0000002e2f2e723e */ /* 0x000fe400048070ff */
[----:B------:R-:W-:Y:S02]  /*2af0*/  F2FP.SATFINITE.E4M3.F32.PACK_AB_MERGE_C R39, R51, R50, RZ ;  /* 0x000000323327723e */ /* 0x000fe400048070ff */
[----:B------:R-:W-:Y:S02]  /*2b00*/  F2FP.SATFINITE.E4M3.F32.PACK_AB_MERGE_C R54, R55, R54, RZ ;  /* 0x000000363736723e */ /* 0x000fe400048070ff */
[----:B------:R-:W-:Y:S02]  /*2b10*/  F2FP.SATFINITE.E4M3.F32.PACK_AB_MERGE_C R5, R9, R8, R10 ;  /* 0x000000080905723e */ /* 0x000fe4000480700a */
[----:B------:R-:W-:Y:S02]  /*2b20*/  LOP3.LUT R3, R0, 0x20, RZ, 0x3c, !PT ;  /* 0x0000002000037812 */ /* 0x000fe400078e3cff */
[----:B------:R-:W-:-:S02]  /*2b30*/  F2FP.SATFINITE.E4M3.F32.PACK_AB_MERGE_C R149, R153, R152, R154 ;  /* 0x000000989995723e */ /* 0x000fc4000480709a */
[----:B------:R-:W-:Y:S01]  /*2b40*/  F2FP.SATFINITE.E4M3.F32.PACK_AB_MERGE_C R150, R157, R156, R158 ;  /* 0x0000009c9d96723e */ /* 0x000fe2000480709e */
[----:B------:R3:W-:Y:S01]  /*2b50*/  STS.128 [R3+UR8], R132 ;  /* 0x0000008403007988 */ /* 0x0007e20008000c08 */
[----:B------:R-:W-:Y:S02]  /*2b60*/  F2FP.SATFINITE.E4M3.F32.PACK_AB_MERGE_C R151, R161, R160, R151 ;  /* 0x000000a0a197723e */ /* 0x000fe40004807097 */
[----:B------:R-:W-:Y:S01]  /*2b70*/  F2FP.SATFINITE.E4M3.F32.PACK_AB_MERGE_C R98, R99, R98, RZ ;  /* 0x000000626362723e */ /* 0x000fe200048070ff */
[----:B------:R3:W-:Y:S01]  /*2b80*/  STS.128 [R3+UR8+0x4000], R84 ;  /* 0x0040005403007988 */ /* 0x0007e20008000c08 */
[----:B------:R-:W-:Y:S02]  /*2b90*/  F2FP.SATFINITE.E4M3.F32.PACK_AB_MERGE_C R91, R103, R102, RZ ;  /* 0x00000066675b723e */ /* 0x000fe400048070ff */
[----:B------:R-:W-:Y:S02]  /*2ba0*/  F2FP.SATFINITE.E4M3.F32.PACK_AB_MERGE_C R95, R73, R72, R74 ;  /* 0x00000048495f723e */ /* 0x000fe4000480704a */
[----:B------:R-:W-:-:S02]  /*2bb0*/  F2FP.SATFINITE.E4M3.F32.PACK_AB_MERGE_C R58, R59, R58, RZ ;  /* 0x0000003a3b3a723e */ /* 0x000fc400048070ff */
[----:B------:R-:W-:Y:S02]  /*2bc0*/  F2FP.SATFINITE.E4M3.F32.PACK_AB_MERGE_C R62, R63, R62, RZ ;  /* 0x0000003e3f3e723e */ /* 0x000fe400048070ff */
[----:B------:R-:W-:Y:S02]  /*2bd0*/  F2FP.SATFINITE.E4M3.F32.PACK_AB_MERGE_C R66, R67, R66, RZ ;  /* 0x000000424342723e */ /* 0x000fe400048070ff */
[----:B------:R-:W-:Y:S02]  /*2be0*/  LOP3.LUT R8, R0, 0x30, RZ, 0x3c, !PT ;  /* 0x0000003000087812 */ /* 0x000fe400078e3cff */
[----:B------:R-:W-:Y:S02]  /*2bf0*/  F2FP.SATFINITE.E4M3.F32.PACK_AB_MERGE_C R6, R13, R12, R14 ;  /* 0x0000000c0d06723e */ /* 0x000fe4000480700e */
[----:B------:R-:W-:Y:S01]  /*2c00*/  F2FP.SATFINITE.E4M3.F32.PACK_AB_MERGE_C R7, R17, R16, R7 ;  /* 0x000000101107723e */ /* 0x000fe20004807007 */
[----:B------:R3:W-:Y:S01]  /*2c10*/  STS.128 [R8+UR8], R148 ;  /* 0x0000009408007988 */ /* 0x0007e20008000c08 */
[----:B------:R-:W-:-:S02]  /*2c20*/  F2FP.SATFINITE.E4M3.F32.PACK_AB_MERGE_C R20, R21, R20, R22 ;  /* 0x000000141514723e */ /* 0x000fc40004807016 */
[C---:B------:R-:W-:Y:S01]  /*2c30*/  LOP3.LUT R9, R0.reuse, 0x40, RZ, 0x3c, !PT ;  /* 0x0000004000097812 */ /* 0x040fe200078e3cff */
[----:B------:R3:W-:Y:S01]  /*2c40*/  STS.128 [R8+UR8+0x4000], R92 ;  /* 0x0040005c08007988 */ /* 0x0007e20008000c08 */
[----:B------:R-:W-:Y:S02]  /*2c50*/  F2FP.SATFINITE.E4M3.F32.PACK_AB_MERGE_C R21, R25, R24, R26 ;  /* 0x000000181915723e */ /* 0x000fe4000480701a */
[----:B------:R-:W-:Y:S01]  /*2c60*/  F2FP.SATFINITE.E4M3.F32.PACK_AB_MERGE_C R22, R29, R28, R30 ;  /* 0x0000001c1d16723e */ /* 0x000fe2000480701e */
[----:B------:R3:W-:Y:S01]  /*2c70*/  STS.128 [R9+UR8], R104 ;  /* 0x0000006809007988 */ /* 0x0007e20008000c08 */
[----:B------:R-:W-:Y:S02]  /*2c80*/  F2FP.SATFINITE.E4M3.F32.PACK_AB_MERGE_C R23, R33, R32, R23 ;  /* 0x000000202117723e */ /* 0x000fe40004807017 */
[----:B------:R-:W-:Y:S01]  /*2c90*/  F2FP.SATFINITE.E4M3.F32.PACK_AB_MERGE_C R36, R37, R36, R38 ;  /* 0x000000242524723e */ /* 0x000fe20004807026 */
[----:B------:R3:W-:Y:S01]  /*2ca0*/  STS.128 [R9+UR8+0x4000], R4 ;  /* 0x0040000409007988 */ /* 0x0007e20008000c08 */
[----:B------:R-:W-:-:S02]  /*2cb0*/  LOP3.LUT R10, R0, 0x50, RZ, 0x3c, !PT ;  /* 0x00000050000a7812 */ /* 0x000fc400078e3cff */
[----:B------:R-:W-:Y:S02]  /*2cc0*/  F2FP.SATFINITE.E4M3.F32.PACK_AB_MERGE_C R37, R41, R40, R42 ;  /* 0x000000282925723e */ /* 0x000fe4000480702a */
[----:B------:R-:W-:Y:S01]  /*2cd0*/  F2FP.SATFINITE.E4M3.F32.PACK_AB_MERGE_C R38, R45, R44, R46 ;  /* 0x0000002c2d26723e */ /* 0x000fe2000480702e */
[----:B------:R3:W-:Y:S01]  /*2ce0*/  STS.128 [R10+UR8], R108 ;  /* 0x0000006c0a007988 */ /* 0x0007e20008000c08 */
[----:B------:R-:W-:Y:S02]  /*2cf0*/  F2FP.SATFINITE.E4M3.F32.PACK_AB_MERGE_C R39, R49, R48, R39 ;  /* 0x000000303127723e */ /* 0x000fe40004807027 */
[----:B------:R-:W-:Y:S01]  /*2d00*/  F2FP.SATFINITE.E4M3.F32.PACK_AB_MERGE_C R52, R53, R52, R54 ;  /* 0x000000343534723e */ /* 0x000fe20004807036 */
[----:B------:R3:W-:Y:S01]  /*2d10*/  STS.128 [R10+UR8+0x4000], R20 ;  /* 0x004000140a007988 */ /* 0x0007e20008000c08 */
[----:B------:R-:W-:Y:S02]  /*2d20*/  LOP3.LUT R11, R0, 0x60, RZ, 0x3c, !PT ;  /* 0x00000060000b7812 */ /* 0x000fe400078e3cff */
[----:B------:R-:W-:-:S02]  /*2d30*/  F2FP.SATFINITE.E4M3.F32.PACK_AB_MERGE_C R90, R97, R96, R98 ;  /* 0x00000060615a723e */ /* 0x000fc40004807062 */
[----:B------:R-:W-:Y:S01]  /*2d40*/  F2FP.SATFINITE.E4M3.F32.PACK_AB_MERGE_C R91, R101, R100, R91 ;  /* 0x00000064655b723e */ /* 0x000fe2000480705b */
[----:B------:R3:W-:Y:S01]  /*2d50*/  STS.128 [R11+UR8], R112 ;  /* 0x000000700b007988 */ /* 0x0007e20008000c08 */
[----:B------:R-:W-:Y:S02]  /*2d60*/  F2FP.SATFINITE.E4M3.F32.PACK_AB_MERGE_C R53, R57, R56, R58 ;  /* 0x000000383935723e */ /* 0x000fe4000480703a */
[----:B------:R-:W-:Y:S01]  /*2d70*/  F2FP.SATFINITE.E4M3.F32.PACK_AB_MERGE_C R54, R61, R60, R62 ;  /* 0x0000003c3d36723e */ /* 0x000fe2000480703e */
[----:B------:R3:W-:Y:S01]  /*2d80*/  STS.128 [R11+UR8+0x4000], R36 ;  /* 0x004000240b007988 */ /* 0x0007e20008000c08 */
[----:B------:R-:W-:Y:S02]  /*2d90*/  F2FP.SATFINITE.E4M3.F32.PACK_AB_MERGE_C R55, R65, R64, R66 ;  /* 0x000000404137723e */ /* 0x000fe40004807042 */
[----:B--2---:R-:W-:-:S05]  /*2da0*/  LOP3.LUT R0, R0, 0x70, RZ, 0x3c, !PT ;  /* 0x0000007000007812 */ /* 0x004fca00078e3cff */
[----:B------:R3:W-:Y:S04]  /*2db0*/  STS.128 [R0+UR8], R88 ;  /* 0x0000005800007988 */ /* 0x0007e80008000c08 */
[----:B------:R3:W-:Y:S01]  /*2dc0*/  STS.128 [R0+UR8+0x4000], R52 ;  /* 0x0040003400007988 */ /* 0x0007e20008000c08 */
[----:B------:R2:W-:Y:S06]  /*2dd0*/  MEMBAR.ALL.CTA ;  /* 0x0000000000007992 */ /* 0x0005ec0000008000 */
[----:B--2---:R-:W2:Y:S02]  /*2de0*/  FENCE.VIEW.ASYNC.S ;  /* 0x00000000000073c6 */ /* 0x004ea40000000000 */
[----:B--2---:R-:W-:Y:S06]  /*2df0*/  BAR.SYNC.DEFER_BLOCKING 0x0 ;  /* 0x0000000000007b1d */ /* 0x004fec0000010000 */
[----:B------:R3:W-:Y:S01]  /*2e00*/  @UP1 UTMASTG.2D [UR4], [UR10] ;  /* 0x000000040a0013b5 */ /* 0x0007e20008008000 */
[----:B------:R0:W-:Y:S01]  /*2e10*/  UTMACMDFLUSH ;  /* 0x00000000000079b7 */ /* 0x0001e20000000000 */
[----:B------:R-:W-:-:S04]  /*2e20*/  DEPBAR.LE SB0, 0x0 ;  /* 0x000080000000791a */ /* 0x000fc80000000000 */
[----:B------:R-:W-:Y:S08]  /*2e30*/  BAR.SYNC.DEFER_BLOCKING 0x0 ;  /* 0x0000000000007b1d */ /* 0x000ff00000010000 */
[----:B------:R-:W-:Y:S06]  /*2e40*/  BAR.SYNC.DEFER_BLOCKING 0x0 ;  /* 0x0000000000007b1d */ /* 0x000fec0000010000 */
[----:B---3--:R-:W-:Y:S05]  /*2e50*/  @P2 BRA `(.L_x_67) ;  /* 0x0000000000a02947 */ /* 0x008fea0003800000 */
[----:B------:R-:W2:Y:S01]  /*2e60*/  S2UR UR5, SR_CgaCtaId ;  /* 0x00000000000579c3 */ /* 0x000ea20000008800 */
[----:B------:R-:W-:Y:S01]  /*2e70*/  NOP ;  /* 0x0000000000007918 */ /* 0x000fe20000000000 */
[----:B------:R-:W-:Y:S01]  /*2e80*/  UMOV UR4, 0x50 ;  /* 0x0000005000047882 */ /* 0x000fe20000000000 */
[----:B------:R-:W-:Y:S02]  /*2e90*/  IMAD.U32 R0, RZ, RZ, UR24 ;  /* 0x00000018ff007e24 */ /* 0x000fe4000f8e00ff */
[----:B------:R-:W-:Y:S02]  /*2ea0*/  IMAD.MOV.U32 R3, RZ, RZ, 0xff ;  /* 0x000000ffff037424 */ /* 0x000fe400078e00ff */
[----:B------:R-:W-:Y:S01]  /*2eb0*/  IMAD.MOV.U32 R7, RZ, RZ, 0x1 ;  /* 0x00000001ff077424 */ /* 0x000fe200078e00ff */
[----:B------:R-:W-:-:S04]  /*2ec0*/  LOP3.LUT R0, R0, 0xffff, RZ, 0xc0, !PT ;  /* 0x0000ffff00007812 */ /* 0x000fc800078ec0ff */
[----:B------:R-:W-:-:S05]  /*2ed0*/  SHF.R.U32.HI R0, RZ, 0x5, R0 ;  /* 0x00000005ff007819 */ /* 0x000fca0000011600 */
[----:B------:R-:W-:Y:S01]  /*2ee0*/  VIADD R2, R0, 0x10 ;  /* 0x0000001000027836 */ /* 0x000fe20000000000 */
[----:B------:R-:W-:Y:S01]  /*2ef0*/  SHF.L.U32 R0, R3, R0, RZ ;  /* 0x0000000003007219 */ /* 0x000fe200000006ff */
[----:B--2---:R-:W-:-:S03]  /*2f00*/  ULEA UR6, UR5, UR4, 0x18 ;  /* 0x0000000405067291 */ /* 0x004fc6000f8ec0ff */
[----:B------:R-:W-:-:S04]  /*2f10*/  SHF.L.U32 R3, R7, R2, RZ ;  /* 0x0000000207037219 */ /* 0x000fc800000006ff */
[----:B------:R-:W-:Y:S02]  /*2f20*/  LOP3.LUT R0, R3, R0, RZ, 0xfc, !PT ;  /* 0x0000000003007212 */ /* 0x000fe400078efcff */
[----:B------:R-:W2:Y:S02]  /*2f30*/  LDS R5, [UR6] ;  /* 0x00000006ff057984 */ /* 0x000ea40008000800 */
[C---:B------:R-:W-:Y:S02]  /*2f40*/  LOP3.LUT R2, R0.reuse, 0xffff, RZ, 0xc0, !PT ;  /* 0x0000ffff00027812 */ /* 0x040fe400078ec0ff */
[----:B--2---:R-:W-:-:S04]  /*2f50*/  LOP3.LUT R3, R0, 0xffff, R5, 0x80, !PT ;  /* 0x0000ffff00037812 */ /* 0x004fc800078e8005 */
[----:B------:R-:W-:-:S13]  /*2f60*/  ISETP.NE.AND P0, PT, R3, R2, PT ;  /* 0x000000020300720c */ /* 0x000fda0003f05270 */
[----:B------:R-:W-:Y:S05]  /*2f70*/  @P0 BRA `(.L_x_68) ;  /* 0x0000000000500947 */ /* 0x000fea0003800000 */
[----:B------:R-:W-:Y:S02]  /*2f80*/  SHF.R.U32.HI R5, RZ, 0x10, R5 ;  /* 0x00000010ff057819 */ /* 0x000fe40000011605 */
[----:B------:R-:W-:-:S04]  /*2f90*/  SHF.R.U32.HI R2, RZ, 0x10, R0 ;  /* 0x00000010ff027819 */ /* 0x000fc80000011600 */
[----:B------:R-:W-:-:S04]  /*2fa0*/  LOP3.LUT R5, R5, R2, RZ, 0xc0, !PT ;  /* 0x0000000205057212 */ /* 0x000fc800078ec0ff */
[----:B------:R-:W-:-:S13]  /*2fb0*/  ISETP.NE.AND P0, PT, R5, R2, PT ;  /* 0x000000020500720c */ /* 0x000fda0003f05270 */
[----:B------:R-:W-:Y:S05]  /*2fc0*/  @P0 BRA `(.L_x_69) ;  /* 0x0000000000300947 */ /* 0x000fea0003800000 */
[----:B------:R-:W-:Y:S01]  /*2fd0*/  R2UR UR4, R0 ;  /* 0x00000000000472ca */ /* 0x000fe200000e0000 */
[----:B------:R-:W-:Y:S01]  /*2fe0*/  VOTEU.ANY UR5, UPT, PT ;  /* 0x0000000000057886 */ /* 0x000fe200038e0100 */
[----:B------:R-:W2:Y:S01]  /*2ff0*/  S2R R0, SR_LANEID ;  /* 0x0000000000007919 */ /* 0x000ea20000000000 */
[----:B------:R-:W-:-:S10]  /*3000*/  UFLO.U32 UR5, UR5 ;  /* 0x00000005000572bd */ /* 0x000fd400080e0000 */
[----:B------:R-:W-:-:S06]  /*3010*/  ULOP3.LUT UR4, URZ, UR4, URZ, 0x33, !UPT ;  /* 0x00000004ff047292 */ /* 0x000fcc000f8e33ff */
[----:B------:R-:W-:-:S04]  /*3020*/  IMAD.U32 R2, RZ, RZ, UR4 ;  /* 0x00000004ff027e24 */ /* 0x000fc8000f8e00ff */
[----:B------:R-:W3:Y:S02]  /*3030*/  REDUX UR7, R2 ;  /* 0x00000000020773c4 */ /* 0x000ee40000000000 */
[----:B------:R4:W-:Y:S01]  /*3040*/  UTCATOMSWS.AND URZ, UR4 ;  /* 0x0000000400ff79e3 */ /* 0x0009e20008000000 */
[----:B--2---:R-:W-:Y:S01]  /*3050*/  ISETP.EQ.U32.AND P0, PT, R0, UR5, PT ;  /* 0x0000000500007c0c */ /* 0x004fe2000bf02070 */
[----:B---3--:R-:W-:-:S12]  /*3060*/  IMAD.U32 R0, RZ, RZ, UR7 ;  /* 0x00000007ff007e24 */ /* 0x008fd8000f8e00ff */
[----:B------:R4:W-:Y:S01]  /*3070*/  @P0 ATOMS.AND RZ, [UR6], R0 ;  /* 0x00000000ffff098c */ /* 0x0009e2000a800006 */
[----:B------:R-:W-:Y:S05]  /*3080*/  BRA `(.L_x_67) ;  /* 0x0000000000147947 */ /* 0x000fea0003800000 */
.L_x_69:
[----:B------:R-:W-:-:S07]  /*3090*/  MOV R2, 0x30b0 ;  /* 0x000030b000027802 */ /* 0x000fce0000000f00 */
[----:B-1----:R-:W-:Y:S05]  /*30a0*/  CALL.REL.NOINC `($__internal_0_$__cuda_sm10x_tcgen05_guardrail_trap_col_being_dealloced_not_returned_by_alloc) ;  /* 0x0000000000447944 */ /* 0x002fea0003c00000 */
[----:B------:R-:W-:Y:S05]  /*30b0*/  BRA `(.L_x_67) ;  /* 0x0000000000087947 */ /* 0x000fea0003800000 */
.L_x_68:
[----:B------:R-:W-:-:S07]  /*30c0*/  MOV R2, 0x30e0 ;  /* 0x000030e000027802 */ /* 0x000fce0000000f00 */
[----:B-1----:R-:W-:Y:S05]  /*30d0*/  CALL.REL.NOINC `($__internal_2_$__cuda_sm10x_tcgen05_guardrail_trap_unallocated_columns_being_dealloced) ;  /* 0x0000000000507944 */ /* 0x002fea0003c00000 */
.L_x_67:
[----:B------:R-:W-:Y:S01]  /*30e0*/  NOP ;  /* 0x0000000000007918 */ /* 0x000fe20000000000 */
[----:B----4-:R-:W-:Y:S05]  /*30f0*/  EXIT ;  /* 0x000000000000794d */ /* 0x010fea0003800000 */
.L_x_56:
[----:B------:R-:W2:Y:S02]  /*3100*/  SYNCS.PHASECHK.TRANS64.TRYWAIT P0, [UR8+0x18000], RZ ;  /* 0x018000ffff0075a7 */ /* 0x000ea40008001108 */
[----:B--2---:R-:W-:Y:S05]  /*3110*/  @!P0 BRA `(.L_x_56) ;  /* 0xfffffffc00f88947 */ /* 0x004fea000383ffff */
[----:B------:R-:W-:Y:S05]  /*3120*/  BRA `(.L_x_70) ;  /* 0xffffffe800347947 */ /* 0x000fea000383ffff */
.L_x_58:
[----:B------:R-:W2:Y:S02]  /*3130*/  SYNCS.PHASECHK.TRANS64.TRYWAIT P1, [UR8+0x18010], RZ ;  /* 0x018010ffff0075a7 */ /* 0x000ea40008021108 */
[----:B--2---:R-:W-:Y:S05]  /*3140*/  @!P1 BRA `(.L_x_58) ;  /* 0xfffffffc00f89947 */ /* 0x004fea000383ffff */
[----:B------:R-:W-:Y:S05]  /*3150*/  BRA `(.L_x_71) ;  /* 0xffffffe800d47947 */ /* 0x000fea000383ffff */
.L_x_59:
[----:B------:R-:W3:Y:S02]  /*3160*/  SYNCS.PHASECHK.TRANS64.TRYWAIT P0, [UR17+0x18000], R4 ;  /* 0x01800004ff0075a7 */ /* 0x000ee40008001111 */
[----:B---3--:R-:W-:Y:S05]  /*3170*/  @!P0 BRA `(.L_x_59) ;  /* 0xfffffffc00f88947 */ /* 0x008fea000383ffff */
[----:B------:R-:W-:Y:S05]  /*3180*/  BRA `(.L_x_72) ;  /* 0xffffffec005c7947 */ /* 0x000fea000383ffff */
.L_x_61:
[----:B------:R-:W3:Y:S02]  /*3190*/  SYNCS.PHASECHK.TRANS64.TRYWAIT P0, [UR17+0x18010], R4 ;  /* 0x01801004ff0075a7 */ /* 0x000ee40008001111 */
[----:B---3--:R-:W-:Y:S05]  /*31a0*/  @!P0 BRA `(.L_x_61) ;  /* 0xfffffffc00f88947 */ /* 0x008fea000383ffff */
[----:B------:R-:W-:Y:S05]  /*31b0*/  BRA `(.L_x_73) ;  /* 0xfffffff000087947 */ /* 0x000fea000383ffff */
        .weak           $__internal_0_$__cuda_sm10x_tcgen05_guardrail_trap_col_being_dealloced_not_returned_by_alloc
        .type           $__internal_0_$__cuda_sm10x_tcgen05_guardrail_trap_col_being_dealloced_not_returned_by_alloc,@function
        .size           $__internal_0_$__cuda_sm10x_tcgen05_guardrail_trap_col_being_dealloced_not_returned_by_alloc,($__internal_1_$__cuda_sm10x_tcgen05_guardrail_trap_phase_invalid_during_alloc - $__internal_0_$__cuda_sm10x_tcgen05_guardrail_trap_col_being_dealloced_not_returned_by_alloc)
$__internal_0_$__cuda_sm10x_tcgen05_guardrail_trap_col_being_dealloced_not_returned_by_alloc:
[----:B------:R-:W-:Y:S05]  /*31c0*/  BPT.TRAP 0x1 ;  /* 0x000000040000795c */ /* 0x000fea0000300000 */
[----:B------:R-:W-:-:S04]  /*31d0*/  IMAD.MOV.U32 R3, RZ, RZ, 0x0 ;  /* 0x00000000ff037424 */ /* 0x000fc800078e00ff */
[----:B------:R-:W-:Y:S05]  /*31e0*/  RET.REL.NODEC R2 `(gluon_tcgen05) ;  /* 0xffffffcc02847950 */ /* 0x000fea0003c3ffff */
        .weak           $__internal_1_$__cuda_sm10x_tcgen05_guardrail_trap_phase_invalid_during_alloc
        .type           $__internal_1_$__cuda_sm10x_tcgen05_guardrail_trap_phase_invalid_during_alloc,@function
        .size           $__internal_1_$__cuda_sm10x_tcgen05_guardrail_trap_phase_invalid_during_alloc,($__internal_2_$__cuda_sm10x_tcgen05_guardrail_trap_unallocated_columns_being_dealloced - $__internal_1_$__cuda_sm10x_tcgen05_guardrail_trap_phase_invalid_during_alloc)
$__internal_1_$__cuda_sm10x_tcgen05_guardrail_trap_phase_invalid_during_alloc:
[----:B------:R-:W-:Y:S05]  /*31f0*/  BPT.TRAP 0x1 ;  /* 0x000000040000795c */ /* 0x000fea0000300000 */
[----:B------:R-:W-:-:S04]  /*3200*/  IMAD.MOV.U32 R3, RZ, RZ, 0x0 ;  /* 0x00000000ff037424 */ /* 0x000fc800078e00ff */
[----:B------:R-:W-:Y:S05]  /*3210*/  RET.REL.NODEC R2 `(gluon_tcgen05) ;  /* 0xffffffcc02787950 */ /* 0x000fea0003c3ffff */
        .weak           $__internal_2_$__cuda_sm10x_tcgen05_guardrail_trap_unallocated_columns_being_dealloced
        .type           $__internal_2_$__cuda_sm10x_tcgen05_guardrail_trap_unallocated_columns_being_dealloced,@function
        .size           $__internal_2_$__cuda_sm10x_tcgen05_guardrail_trap_unallocated_columns_being_dealloced,(.L_x_77 - $__internal_2_$__cuda_sm10x_tcgen05_guardrail_trap_unallocated_columns_being_dealloced)
$__internal_2_$__cuda_sm10x_tcgen05_guardrail_trap_unallocated_columns_being_dealloced:
[----:B------:R-:W-:Y:S05]  /*3220*/  BPT.TRAP 0x1 ;  /* 0x000000040000795c */ /* 0x000fea0000300000 */
[----:B------:R-:W-:-:S04]  /*3230*/  IMAD.MOV.U32 R3, RZ, RZ, 0x0 ;  /* 0x00000000ff037424 */ /* 0x000fc800078e00ff */
[----:B------:R-:W-:Y:S05]  /*3240*/  RET.REL.NODEC R2 `(gluon_tcgen05) ;  /* 0xffffffcc026c7950 */ /* 0x000fea0003c3ffff */
.L_x_74:
[----:B------:R-:W-:-:S00]  /*3250*/  BRA `(.L_x_74) ;  /* 0xfffffffc00fc7947 */ /* 0x000fc0000383ffff */
[----:B------:R-:W-:-:S00]  /*3260*/  NOP ;  /* 0x0000000000007918 */ /* 0x000fc00000000000 */
        /* <DEDUP_REMOVED lines=9> */
.L_x_77:


//--------------------- .nv.shared.gluon_tcgen05  --------------------------
	.section	.nv.shared.gluon_tcgen05,"aw",@nobits
	.sectionflags	@""
	.align	16
	.zero		1024


//--------------------- .nv.shared.reserved.0     --------------------------
	.section	.nv.shared.reserved.0,"aw",@nobits
	.align	8
	.weak		__nv_reservedSMEM_offset_0_alias
	.size		__nv_reservedSMEM_offset_0_alias, 0, 64
	.other		__nv_reservedSMEM_offset_0_alias,@"STO_CUDA_RESERVED_SHARED STV_DEFAULT"
__nv_reservedSMEM_offset_0_alias:
	.zero		0
.nv.shared.reserved.0:
	.zero		64
	.weak		__nv_reservedSMEM_allocation_phase
	.type		__nv_reservedSMEM_allocation_phase,@object
	.size		__nv_reservedSMEM_allocation_phase,(.L_0 - __nv_reservedSMEM_allocation_phase)
__nv_reservedSMEM_allocation_phase:
	.zero		1
.L_0:
	.zero		7
	.weak		__nv_reservedSMEM_devtool_atexit_pc
	.type		__nv_reservedSMEM_devtool_atexit_pc,@object
	.size		__nv_reservedSMEM_devtool_atexit_pc,(__nv_reservedSMEM_allocation_mask - __nv_reservedSMEM_devtool_atexit_pc)
__nv_reservedSMEM_devtool_atexit_pc:
	.zero		8
	.weak		__nv_reservedSMEM_allocation_mask
	.type		__nv_reservedSMEM_allocation_mask,@object
	.size		__nv_reservedSMEM_allocation_mask,(.L_2 - __nv_reservedSMEM_allocation_mask)
__nv_reservedSMEM_allocation_mask:
	.zero		4
.L_2:


//--------------------- .nv.constant0.gluon_tcgen05 --------------------------
	.section	.nv.constant0.gluon_tcgen05,"a",@progbits
	.sectionflags	@""
	.align	4
.nv.constant0.gluon_tcgen05:
	.zero		976


//--------------------- SYMBOLS --------------------------

	.type		.nv.reservedSmem.offset0,@object
	.size		.nv.reservedSmem.offset0,0x4
	.type		.nv.reservedSmem.cap,@object
	.size		.nv.reservedSmem.cap,0x4
